//
// Generated by NVIDIA NVVM Compiler
//
// Compiler Build ID: CL-36424714
// Cuda compilation tools, release 13.0, V13.0.88
// Based on NVVM 20.0.0
//

.version 9.0
.target sm_100
.address_size 64

	// .globl	_Z15cuda_gaussian1dIfEvPT_S1_S1_ll

.visible .entry _Z15cuda_gaussian1dIfEvPT_S1_S1_ll(
	.param .u64 .ptr .align 1 _Z15cuda_gaussian1dIfEvPT_S1_S1_ll_param_0,
	.param .u64 .ptr .align 1 _Z15cuda_gaussian1dIfEvPT_S1_S1_ll_param_1,
	.param .u64 .ptr .align 1 _Z15cuda_gaussian1dIfEvPT_S1_S1_ll_param_2,
	.param .u64 _Z15cuda_gaussian1dIfEvPT_S1_S1_ll_param_3,
	.param .u64 _Z15cuda_gaussian1dIfEvPT_S1_S1_ll_param_4
)
{
	.reg .pred 	%p<11>;
	.reg .b32 	%r<6>;
	.reg .b32 	%f<100>;
	.reg .b64 	%rd<62>;

	ld.param.u64 	%rd32, [_Z15cuda_gaussian1dIfEvPT_S1_S1_ll_param_0];
	ld.param.u64 	%rd33, [_Z15cuda_gaussian1dIfEvPT_S1_S1_ll_param_1];
	ld.param.u64 	%rd30, [_Z15cuda_gaussian1dIfEvPT_S1_S1_ll_param_2];
	ld.param.u64 	%rd34, [_Z15cuda_gaussian1dIfEvPT_S1_S1_ll_param_3];
	ld.param.u64 	%rd31, [_Z15cuda_gaussian1dIfEvPT_S1_S1_ll_param_4];
	cvta.to.global.u64 	%rd1, %rd33;
	cvta.to.global.u64 	%rd2, %rd32;
	mov.u32 	%r1, %ntid.x;
	mov.u32 	%r2, %ctaid.x;
	mov.u32 	%r3, %tid.x;
	mad.lo.s32 	%r4, %r1, %r2, %r3;
	cvt.u64.u32 	%rd3, %r4;
	setp.le.s64 	%p1, %rd34, %rd3;
	@%p1 bra 	$L__BB0_14;
	cvta.to.global.u64 	%rd35, %rd30;
	shl.b64 	%rd36, %rd3, 2;
	add.s64 	%rd4, %rd35, %rd36;
	mov.b32 	%r5, 0;
	st.global.u32 	[%rd4], %r5;
	setp.lt.s64 	%p2, %rd31, 1;
	@%p2 bra 	$L__BB0_14;
	and.b64  	%rd5, %rd31, 15;
	setp.lt.u64 	%p3, %rd31, 16;
	mov.b64 	%rd57, 0;
	mov.f32 	%f96, 0f00000000;
	@%p3 bra 	$L__BB0_5;
	and.b64  	%rd57, %rd31, 9223372036854775792;
	add.s64 	%rd39, %rd36, %rd2;
	add.s64 	%rd54, %rd39, 32;
	add.s64 	%rd53, %rd1, 32;
	mov.f32 	%f96, 0f00000000;
	mov.u64 	%rd55, %rd57;
$L__BB0_4:
	.pragma "nounroll";
	ld.global.f32 	%f12, [%rd54+-32];
	ld.global.f32 	%f13, [%rd53+-32];
	fma.rn.f32 	%f14, %f12, %f13, %f96;
	st.global.f32 	[%rd4], %f14;
	ld.global.f32 	%f15, [%rd54+-28];
	ld.global.f32 	%f16, [%rd53+-28];
	fma.rn.f32 	%f17, %f15, %f16, %f14;
	st.global.f32 	[%rd4], %f17;
	ld.global.f32 	%f18, [%rd54+-24];
	ld.global.f32 	%f19, [%rd53+-24];
	fma.rn.f32 	%f20, %f18, %f19, %f17;
	st.global.f32 	[%rd4], %f20;
	ld.global.f32 	%f21, [%rd54+-20];
	ld.global.f32 	%f22, [%rd53+-20];
	fma.rn.f32 	%f23, %f21, %f22, %f20;
	st.global.f32 	[%rd4], %f23;
	ld.global.f32 	%f24, [%rd54+-16];
	ld.global.f32 	%f25, [%rd53+-16];
	fma.rn.f32 	%f26, %f24, %f25, %f23;
	st.global.f32 	[%rd4], %f26;
	ld.global.f32 	%f27, [%rd54+-12];
	ld.global.f32 	%f28, [%rd53+-12];
	fma.rn.f32 	%f29, %f27, %f28, %f26;
	st.global.f32 	[%rd4], %f29;
	ld.global.f32 	%f30, [%rd54+-8];
	ld.global.f32 	%f31, [%rd53+-8];
	fma.rn.f32 	%f32, %f30, %f31, %f29;
	st.global.f32 	[%rd4], %f32;
	ld.global.f32 	%f33, [%rd54+-4];
	ld.global.f32 	%f34, [%rd53+-4];
	fma.rn.f32 	%f35, %f33, %f34, %f32;
	st.global.f32 	[%rd4], %f35;
	ld.global.f32 	%f36, [%rd54];
	ld.global.f32 	%f37, [%rd53];
	fma.rn.f32 	%f38, %f36, %f37, %f35;
	st.global.f32 	[%rd4], %f38;
	ld.global.f32 	%f39, [%rd54+4];
	ld.global.f32 	%f40, [%rd53+4];
	fma.rn.f32 	%f41, %f39, %f40, %f38;
	st.global.f32 	[%rd4], %f41;
	ld.global.f32 	%f42, [%rd54+8];
	ld.global.f32 	%f43, [%rd53+8];
	fma.rn.f32 	%f44, %f42, %f43, %f41;
	st.global.f32 	[%rd4], %f44;
	ld.global.f32 	%f45, [%rd54+12];
	ld.global.f32 	%f46, [%rd53+12];
	fma.rn.f32 	%f47, %f45, %f46, %f44;
	st.global.f32 	[%rd4], %f47;
	ld.global.f32 	%f48, [%rd54+16];
	ld.global.f32 	%f49, [%rd53+16];
	fma.rn.f32 	%f50, %f48, %f49, %f47;
	st.global.f32 	[%rd4], %f50;
	ld.global.f32 	%f51, [%rd54+20];
	ld.global.f32 	%f52, [%rd53+20];
	fma.rn.f32 	%f53, %f51, %f52, %f50;
	st.global.f32 	[%rd4], %f53;
	ld.global.f32 	%f54, [%rd54+24];
	ld.global.f32 	%f55, [%rd53+24];
	fma.rn.f32 	%f56, %f54, %f55, %f53;
	st.global.f32 	[%rd4], %f56;
	ld.global.f32 	%f57, [%rd54+28];
	ld.global.f32 	%f58, [%rd53+28];
	fma.rn.f32 	%f96, %f57, %f58, %f56;
	st.global.f32 	[%rd4], %f96;
	add.s64 	%rd55, %rd55, -16;
	add.s64 	%rd54, %rd54, 64;
	add.s64 	%rd53, %rd53, 64;
	setp.ne.s64 	%p4, %rd55, 0;
	@%p4 bra 	$L__BB0_4;
$L__BB0_5:
	setp.eq.s64 	%p5, %rd5, 0;
	@%p5 bra 	$L__BB0_14;
	and.b64  	%rd16, %rd31, 7;
	setp.lt.u64 	%p6, %rd5, 8;
	@%p6 bra 	$L__BB0_8;
	add.s64 	%rd40, %rd57, %rd3;
	shl.b64 	%rd41, %rd40, 2;
	add.s64 	%rd42, %rd2, %rd41;
	ld.global.f32 	%f59, [%rd42];
	shl.b64 	%rd43, %rd57, 2;
	add.s64 	%rd44, %rd1, %rd43;
	ld.global.f32 	%f60, [%rd44];
	fma.rn.f32 	%f61, %f59, %f60, %f96;
	st.global.f32 	[%rd4], %f61;
	ld.global.f32 	%f62, [%rd42+4];
	ld.global.f32 	%f63, [%rd44+4];
	fma.rn.f32 	%f64, %f62, %f63, %f61;
	st.global.f32 	[%rd4], %f64;
	ld.global.f32 	%f65, [%rd42+8];
	ld.global.f32 	%f66, [%rd44+8];
	fma.rn.f32 	%f67, %f65, %f66, %f64;
	st.global.f32 	[%rd4], %f67;
	ld.global.f32 	%f68, [%rd42+12];
	ld.global.f32 	%f69, [%rd44+12];
	fma.rn.f32 	%f70, %f68, %f69, %f67;
	st.global.f32 	[%rd4], %f70;
	ld.global.f32 	%f71, [%rd42+16];
	ld.global.f32 	%f72, [%rd44+16];
	fma.rn.f32 	%f73, %f71, %f72, %f70;
	st.global.f32 	[%rd4], %f73;
	ld.global.f32 	%f74, [%rd42+20];
	ld.global.f32 	%f75, [%rd44+20];
	fma.rn.f32 	%f76, %f74, %f75, %f73;
	st.global.f32 	[%rd4], %f76;
	ld.global.f32 	%f77, [%rd42+24];
	ld.global.f32 	%f78, [%rd44+24];
	fma.rn.f32 	%f79, %f77, %f78, %f76;
	st.global.f32 	[%rd4], %f79;
	ld.global.f32 	%f80, [%rd42+28];
	ld.global.f32 	%f81, [%rd44+28];
	fma.rn.f32 	%f96, %f80, %f81, %f79;
	st.global.f32 	[%rd4], %f96;
	add.s64 	%rd57, %rd57, 8;
$L__BB0_8:
	setp.eq.s64 	%p7, %rd16, 0;
	@%p7 bra 	$L__BB0_14;
	and.b64  	%rd59, %rd31, 3;
	setp.lt.u64 	%p8, %rd16, 4;
	@%p8 bra 	$L__BB0_11;
	add.s64 	%rd45, %rd57, %rd3;
	shl.b64 	%rd46, %rd45, 2;
	add.s64 	%rd47, %rd2, %rd46;
	ld.global.f32 	%f82, [%rd47];
	shl.b64 	%rd48, %rd57, 2;
	add.s64 	%rd49, %rd1, %rd48;
	ld.global.f32 	%f83, [%rd49];
	fma.rn.f32 	%f84, %f82, %f83, %f96;
	st.global.f32 	[%rd4], %f84;
	ld.global.f32 	%f85, [%rd47+4];
	ld.global.f32 	%f86, [%rd49+4];
	fma.rn.f32 	%f87, %f85, %f86, %f84;
	st.global.f32 	[%rd4], %f87;
	ld.global.f32 	%f88, [%rd47+8];
	ld.global.f32 	%f89, [%rd49+8];
	fma.rn.f32 	%f90, %f88, %f89, %f87;
	st.global.f32 	[%rd4], %f90;
	ld.global.f32 	%f91, [%rd47+12];
	ld.global.f32 	%f92, [%rd49+12];
	fma.rn.f32 	%f96, %f91, %f92, %f90;
	st.global.f32 	[%rd4], %f96;
	add.s64 	%rd57, %rd57, 4;
$L__BB0_11:
	setp.eq.s64 	%p9, %rd59, 0;
	@%p9 bra 	$L__BB0_14;
	shl.b64 	%rd50, %rd57, 2;
	add.s64 	%rd61, %rd1, %rd50;
	add.s64 	%rd51, %rd57, %rd3;
	shl.b64 	%rd52, %rd51, 2;
	add.s64 	%rd60, %rd2, %rd52;
$L__BB0_13:
	.pragma "nounroll";
	ld.global.f32 	%f93, [%rd60];
	ld.global.f32 	%f94, [%rd61];
	fma.rn.f32 	%f96, %f93, %f94, %f96;
	st.global.f32 	[%rd4], %f96;
	add.s64 	%rd61, %rd61, 4;
	add.s64 	%rd60, %rd60, 4;
	add.s64 	%rd59, %rd59, -1;
	setp.ne.s64 	%p10, %rd59, 0;
	@%p10 bra 	$L__BB0_13;
$L__BB0_14:
	ret;

}
	// .globl	_Z15cuda_gaussian1dIdEvPT_S1_S1_ll
.visible .entry _Z15cuda_gaussian1dIdEvPT_S1_S1_ll(
	.param .u64 .ptr .align 1 _Z15cuda_gaussian1dIdEvPT_S1_S1_ll_param_0,
	.param .u64 .ptr .align 1 _Z15cuda_gaussian1dIdEvPT_S1_S1_ll_param_1,
	.param .u64 .ptr .align 1 _Z15cuda_gaussian1dIdEvPT_S1_S1_ll_param_2,
	.param .u64 _Z15cuda_gaussian1dIdEvPT_S1_S1_ll_param_3,
	.param .u64 _Z15cuda_gaussian1dIdEvPT_S1_S1_ll_param_4
)
{
	.reg .pred 	%p<11>;
	.reg .b32 	%r<5>;
	.reg .b64 	%rd<63>;
	.reg .b64 	%fd<100>;

	ld.param.u64 	%rd32, [_Z15cuda_gaussian1dIdEvPT_S1_S1_ll_param_0];
	ld.param.u64 	%rd33, [_Z15cuda_gaussian1dIdEvPT_S1_S1_ll_param_1];
	ld.param.u64 	%rd30, [_Z15cuda_gaussian1dIdEvPT_S1_S1_ll_param_2];
	ld.param.u64 	%rd34, [_Z15cuda_gaussian1dIdEvPT_S1_S1_ll_param_3];
	ld.param.u64 	%rd31, [_Z15cuda_gaussian1dIdEvPT_S1_S1_ll_param_4];
	cvta.to.global.u64 	%rd1, %rd33;
	cvta.to.global.u64 	%rd2, %rd32;
	mov.u32 	%r1, %ntid.x;
	mov.u32 	%r2, %ctaid.x;
	mov.u32 	%r3, %tid.x;
	mad.lo.s32 	%r4, %r1, %r2, %r3;
	cvt.u64.u32 	%rd3, %r4;
	setp.le.s64 	%p1, %rd34, %rd3;
	@%p1 bra 	$L__BB1_14;
	cvta.to.global.u64 	%rd35, %rd30;
	shl.b64 	%rd36, %rd3, 3;
	add.s64 	%rd4, %rd35, %rd36;
	mov.b64 	%rd37, 0;
	st.global.u64 	[%rd4], %rd37;
	setp.lt.s64 	%p2, %rd31, 1;
	@%p2 bra 	$L__BB1_14;
	and.b64  	%rd5, %rd31, 15;
	setp.lt.u64 	%p3, %rd31, 16;
	mov.b64 	%rd58, 0;
	mov.f64 	%fd96, 0d0000000000000000;
	@%p3 bra 	$L__BB1_5;
	and.b64  	%rd58, %rd31, 9223372036854775792;
	add.s64 	%rd40, %rd36, %rd2;
	add.s64 	%rd55, %rd40, 64;
	add.s64 	%rd54, %rd1, 64;
	mov.f64 	%fd96, 0d0000000000000000;
	mov.u64 	%rd56, %rd58;
$L__BB1_4:
	.pragma "nounroll";
	ld.global.f64 	%fd12, [%rd55+-64];
	ld.global.f64 	%fd13, [%rd54+-64];
	fma.rn.f64 	%fd14, %fd12, %fd13, %fd96;
	st.global.f64 	[%rd4], %fd14;
	ld.global.f64 	%fd15, [%rd55+-56];
	ld.global.f64 	%fd16, [%rd54+-56];
	fma.rn.f64 	%fd17, %fd15, %fd16, %fd14;
	st.global.f64 	[%rd4], %fd17;
	ld.global.f64 	%fd18, [%rd55+-48];
	ld.global.f64 	%fd19, [%rd54+-48];
	fma.rn.f64 	%fd20, %fd18, %fd19, %fd17;
	st.global.f64 	[%rd4], %fd20;
	ld.global.f64 	%fd21, [%rd55+-40];
	ld.global.f64 	%fd22, [%rd54+-40];
	fma.rn.f64 	%fd23, %fd21, %fd22, %fd20;
	st.global.f64 	[%rd4], %fd23;
	ld.global.f64 	%fd24, [%rd55+-32];
	ld.global.f64 	%fd25, [%rd54+-32];
	fma.rn.f64 	%fd26, %fd24, %fd25, %fd23;
	st.global.f64 	[%rd4], %fd26;
	ld.global.f64 	%fd27, [%rd55+-24];
	ld.global.f64 	%fd28, [%rd54+-24];
	fma.rn.f64 	%fd29, %fd27, %fd28, %fd26;
	st.global.f64 	[%rd4], %fd29;
	ld.global.f64 	%fd30, [%rd55+-16];
	ld.global.f64 	%fd31, [%rd54+-16];
	fma.rn.f64 	%fd32, %fd30, %fd31, %fd29;
	st.global.f64 	[%rd4], %fd32;
	ld.global.f64 	%fd33, [%rd55+-8];
	ld.global.f64 	%fd34, [%rd54+-8];
	fma.rn.f64 	%fd35, %fd33, %fd34, %fd32;
	st.global.f64 	[%rd4], %fd35;
	ld.global.f64 	%fd36, [%rd55];
	ld.global.f64 	%fd37, [%rd54];
	fma.rn.f64 	%fd38, %fd36, %fd37, %fd35;
	st.global.f64 	[%rd4], %fd38;
	ld.global.f64 	%fd39, [%rd55+8];
	ld.global.f64 	%fd40, [%rd54+8];
	fma.rn.f64 	%fd41, %fd39, %fd40, %fd38;
	st.global.f64 	[%rd4], %fd41;
	ld.global.f64 	%fd42, [%rd55+16];
	ld.global.f64 	%fd43, [%rd54+16];
	fma.rn.f64 	%fd44, %fd42, %fd43, %fd41;
	st.global.f64 	[%rd4], %fd44;
	ld.global.f64 	%fd45, [%rd55+24];
	ld.global.f64 	%fd46, [%rd54+24];
	fma.rn.f64 	%fd47, %fd45, %fd46, %fd44;
	st.global.f64 	[%rd4], %fd47;
	ld.global.f64 	%fd48, [%rd55+32];
	ld.global.f64 	%fd49, [%rd54+32];
	fma.rn.f64 	%fd50, %fd48, %fd49, %fd47;
	st.global.f64 	[%rd4], %fd50;
	ld.global.f64 	%fd51, [%rd55+40];
	ld.global.f64 	%fd52, [%rd54+40];
	fma.rn.f64 	%fd53, %fd51, %fd52, %fd50;
	st.global.f64 	[%rd4], %fd53;
	ld.global.f64 	%fd54, [%rd55+48];
	ld.global.f64 	%fd55, [%rd54+48];
	fma.rn.f64 	%fd56, %fd54, %fd55, %fd53;
	st.global.f64 	[%rd4], %fd56;
	ld.global.f64 	%fd57, [%rd55+56];
	ld.global.f64 	%fd58, [%rd54+56];
	fma.rn.f64 	%fd96, %fd57, %fd58, %fd56;
	st.global.f64 	[%rd4], %fd96;
	add.s64 	%rd56, %rd56, -16;
	add.s64 	%rd55, %rd55, 128;
	add.s64 	%rd54, %rd54, 128;
	setp.ne.s64 	%p4, %rd56, 0;
	@%p4 bra 	$L__BB1_4;
$L__BB1_5:
	setp.eq.s64 	%p5, %rd5, 0;
	@%p5 bra 	$L__BB1_14;
	and.b64  	%rd16, %rd31, 7;
	setp.lt.u64 	%p6, %rd5, 8;
	@%p6 bra 	$L__BB1_8;
	add.s64 	%rd41, %rd58, %rd3;
	shl.b64 	%rd42, %rd41, 3;
	add.s64 	%rd43, %rd2, %rd42;
	ld.global.f64 	%fd59, [%rd43];
	shl.b64 	%rd44, %rd58, 3;
	add.s64 	%rd45, %rd1, %rd44;
	ld.global.f64 	%fd60, [%rd45];
	fma.rn.f64 	%fd61, %fd59, %fd60, %fd96;
	st.global.f64 	[%rd4], %fd61;
	ld.global.f64 	%fd62, [%rd43+8];
	ld.global.f64 	%fd63, [%rd45+8];
	fma.rn.f64 	%fd64, %fd62, %fd63, %fd61;
	st.global.f64 	[%rd4], %fd64;
	ld.global.f64 	%fd65, [%rd43+16];
	ld.global.f64 	%fd66, [%rd45+16];
	fma.rn.f64 	%fd67, %fd65, %fd66, %fd64;
	st.global.f64 	[%rd4], %fd67;
	ld.global.f64 	%fd68, [%rd43+24];
	ld.global.f64 	%fd69, [%rd45+24];
	fma.rn.f64 	%fd70, %fd68, %fd69, %fd67;
	st.global.f64 	[%rd4], %fd70;
	ld.global.f64 	%fd71, [%rd43+32];
	ld.global.f64 	%fd72, [%rd45+32];
	fma.rn.f64 	%fd73, %fd71, %fd72, %fd70;
	st.global.f64 	[%rd4], %fd73;
	ld.global.f64 	%fd74, [%rd43+40];
	ld.global.f64 	%fd75, [%rd45+40];
	fma.rn.f64 	%fd76, %fd74, %fd75, %fd73;
	st.global.f64 	[%rd4], %fd76;
	ld.global.f64 	%fd77, [%rd43+48];
	ld.global.f64 	%fd78, [%rd45+48];
	fma.rn.f64 	%fd79, %fd77, %fd78, %fd76;
	st.global.f64 	[%rd4], %fd79;
	ld.global.f64 	%fd80, [%rd43+56];
	ld.global.f64 	%fd81, [%rd45+56];
	fma.rn.f64 	%fd96, %fd80, %fd81, %fd79;
	st.global.f64 	[%rd4], %fd96;
	add.s64 	%rd58, %rd58, 8;
$L__BB1_8:
	setp.eq.s64 	%p7, %rd16, 0;
	@%p7 bra 	$L__BB1_14;
	and.b64  	%rd60, %rd31, 3;
	setp.lt.u64 	%p8, %rd16, 4;
	@%p8 bra 	$L__BB1_11;
	add.s64 	%rd46, %rd58, %rd3;
	shl.b64 	%rd47, %rd46, 3;
	add.s64 	%rd48, %rd2, %rd47;
	ld.global.f64 	%fd82, [%rd48];
	shl.b64 	%rd49, %rd58, 3;
	add.s64 	%rd50, %rd1, %rd49;
	ld.global.f64 	%fd83, [%rd50];
	fma.rn.f64 	%fd84, %fd82, %fd83, %fd96;
	st.global.f64 	[%rd4], %fd84;
	ld.global.f64 	%fd85, [%rd48+8];
	ld.global.f64 	%fd86, [%rd50+8];
	fma.rn.f64 	%fd87, %fd85, %fd86, %fd84;
	st.global.f64 	[%rd4], %fd87;
	ld.global.f64 	%fd88, [%rd48+16];
	ld.global.f64 	%fd89, [%rd50+16];
	fma.rn.f64 	%fd90, %fd88, %fd89, %fd87;
	st.global.f64 	[%rd4], %fd90;
	ld.global.f64 	%fd91, [%rd48+24];
	ld.global.f64 	%fd92, [%rd50+24];
	fma.rn.f64 	%fd96, %fd91, %fd92, %fd90;
	st.global.f64 	[%rd4], %fd96;
	add.s64 	%rd58, %rd58, 4;
$L__BB1_11:
	setp.eq.s64 	%p9, %rd60, 0;
	@%p9 bra 	$L__BB1_14;
	shl.b64 	%rd51, %rd58, 3;
	add.s64 	%rd62, %rd1, %rd51;
	add.s64 	%rd52, %rd58, %rd3;
	shl.b64 	%rd53, %rd52, 3;
	add.s64 	%rd61, %rd2, %rd53;
$L__BB1_13:
	.pragma "nounroll";
	ld.global.f64 	%fd93, [%rd61];
	ld.global.f64 	%fd94, [%rd62];
	fma.rn.f64 	%fd96, %fd93, %fd94, %fd96;
	st.global.f64 	[%rd4], %fd96;
	add.s64 	%rd62, %rd62, 8;
	add.s64 	%rd61, %rd61, 8;
	add.s64 	%rd60, %rd60, -1;
	setp.ne.s64 	%p10, %rd60, 0;
	@%p10 bra 	$L__BB1_13;
$L__BB1_14:
	ret;

}
	// .globl	_Z21cuda_gaussian1d_multiIfEvPT_S1_S1_llll
.visible .entry _Z21cuda_gaussian1d_multiIfEvPT_S1_S1_llll(
	.param .u64 .ptr .align 1 _Z21cuda_gaussian1d_multiIfEvPT_S1_S1_llll_param_0,
	.param .u64 .ptr .align 1 _Z21cuda_gaussian1d_multiIfEvPT_S1_S1_llll_param_1,
	.param .u64 .ptr .align 1 _Z21cuda_gaussian1d_multiIfEvPT_S1_S1_llll_param_2,
	.param .u64 _Z21cuda_gaussian1d_multiIfEvPT_S1_S1_llll_param_3,
	.param .u64 _Z21cuda_gaussian1d_multiIfEvPT_S1_S1_llll_param_4,
	.param .u64 _Z21cuda_gaussian1d_multiIfEvPT_S1_S1_llll_param_5,
	.param .u64 _Z21cuda_gaussian1d_multiIfEvPT_S1_S1_llll_param_6
)
{
	.reg .pred 	%p<13>;
	.reg .b32 	%r<10>;
	.reg .b32 	%f<100>;
	.reg .b64 	%rd<69>;

	ld.param.u64 	%rd37, [_Z21cuda_gaussian1d_multiIfEvPT_S1_S1_llll_param_0];
	ld.param.u64 	%rd38, [_Z21cuda_gaussian1d_multiIfEvPT_S1_S1_llll_param_1];
	ld.param.u64 	%rd33, [_Z21cuda_gaussian1d_multiIfEvPT_S1_S1_llll_param_2];
	ld.param.u64 	%rd39, [_Z21cuda_gaussian1d_multiIfEvPT_S1_S1_llll_param_3];
	ld.param.u64 	%rd34, [_Z21cuda_gaussian1d_multiIfEvPT_S1_S1_llll_param_4];
	ld.param.u64 	%rd35, [_Z21cuda_gaussian1d_multiIfEvPT_S1_S1_llll_param_5];
	ld.param.u64 	%rd36, [_Z21cuda_gaussian1d_multiIfEvPT_S1_S1_llll_param_6];
	cvta.to.global.u64 	%rd1, %rd38;
	cvta.to.global.u64 	%rd2, %rd37;
	mov.u32 	%r1, %ntid.x;
	mov.u32 	%r2, %ctaid.x;
	mov.u32 	%r3, %tid.x;
	mad.lo.s32 	%r4, %r1, %r2, %r3;
	cvt.u64.u32 	%rd3, %r4;
	mov.u32 	%r5, %ntid.y;
	mov.u32 	%r6, %ctaid.y;
	mov.u32 	%r7, %tid.y;
	mad.lo.s32 	%r8, %r5, %r6, %r7;
	cvt.u64.u32 	%rd4, %r8;
	setp.le.s64 	%p1, %rd39, %rd4;
	setp.le.s64 	%p2, %rd34, %rd3;
	or.pred  	%p3, %p1, %p2;
	@%p3 bra 	$L__BB2_14;
	cvta.to.global.u64 	%rd40, %rd33;
	mad.lo.s64 	%rd41, %rd34, %rd4, %rd3;
	shl.b64 	%rd42, %rd41, 2;
	add.s64 	%rd5, %rd40, %rd42;
	mov.b32 	%r9, 0;
	st.global.u32 	[%rd5], %r9;
	setp.lt.s64 	%p4, %rd36, 1;
	@%p4 bra 	$L__BB2_14;
	mul.lo.s64 	%rd6, %rd35, %rd4;
	add.s64 	%rd7, %rd6, %rd3;
	and.b64  	%rd8, %rd36, 15;
	setp.lt.u64 	%p5, %rd36, 16;
	mov.b64 	%rd64, 0;
	mov.f32 	%f96, 0f00000000;
	@%p5 bra 	$L__BB2_5;
	and.b64  	%rd64, %rd36, 9223372036854775792;
	shl.b64 	%rd44, %rd7, 2;
	add.s64 	%rd45, %rd44, %rd2;
	add.s64 	%rd61, %rd45, 32;
	add.s64 	%rd60, %rd1, 32;
	mov.f32 	%f96, 0f00000000;
	mov.u64 	%rd62, %rd64;
$L__BB2_4:
	.pragma "nounroll";
	ld.global.f32 	%f12, [%rd61+-32];
	ld.global.f32 	%f13, [%rd60+-32];
	fma.rn.f32 	%f14, %f12, %f13, %f96;
	st.global.f32 	[%rd5], %f14;
	ld.global.f32 	%f15, [%rd61+-28];
	ld.global.f32 	%f16, [%rd60+-28];
	fma.rn.f32 	%f17, %f15, %f16, %f14;
	st.global.f32 	[%rd5], %f17;
	ld.global.f32 	%f18, [%rd61+-24];
	ld.global.f32 	%f19, [%rd60+-24];
	fma.rn.f32 	%f20, %f18, %f19, %f17;
	st.global.f32 	[%rd5], %f20;
	ld.global.f32 	%f21, [%rd61+-20];
	ld.global.f32 	%f22, [%rd60+-20];
	fma.rn.f32 	%f23, %f21, %f22, %f20;
	st.global.f32 	[%rd5], %f23;
	ld.global.f32 	%f24, [%rd61+-16];
	ld.global.f32 	%f25, [%rd60+-16];
	fma.rn.f32 	%f26, %f24, %f25, %f23;
	st.global.f32 	[%rd5], %f26;
	ld.global.f32 	%f27, [%rd61+-12];
	ld.global.f32 	%f28, [%rd60+-12];
	fma.rn.f32 	%f29, %f27, %f28, %f26;
	st.global.f32 	[%rd5], %f29;
	ld.global.f32 	%f30, [%rd61+-8];
	ld.global.f32 	%f31, [%rd60+-8];
	fma.rn.f32 	%f32, %f30, %f31, %f29;
	st.global.f32 	[%rd5], %f32;
	ld.global.f32 	%f33, [%rd61+-4];
	ld.global.f32 	%f34, [%rd60+-4];
	fma.rn.f32 	%f35, %f33, %f34, %f32;
	st.global.f32 	[%rd5], %f35;
	ld.global.f32 	%f36, [%rd61];
	ld.global.f32 	%f37, [%rd60];
	fma.rn.f32 	%f38, %f36, %f37, %f35;
	st.global.f32 	[%rd5], %f38;
	ld.global.f32 	%f39, [%rd61+4];
	ld.global.f32 	%f40, [%rd60+4];
	fma.rn.f32 	%f41, %f39, %f40, %f38;
	st.global.f32 	[%rd5], %f41;
	ld.global.f32 	%f42, [%rd61+8];
	ld.global.f32 	%f43, [%rd60+8];
	fma.rn.f32 	%f44, %f42, %f43, %f41;
	st.global.f32 	[%rd5], %f44;
	ld.global.f32 	%f45, [%rd61+12];
	ld.global.f32 	%f46, [%rd60+12];
	fma.rn.f32 	%f47, %f45, %f46, %f44;
	st.global.f32 	[%rd5], %f47;
	ld.global.f32 	%f48, [%rd61+16];
	ld.global.f32 	%f49, [%rd60+16];
	fma.rn.f32 	%f50, %f48, %f49, %f47;
	st.global.f32 	[%rd5], %f50;
	ld.global.f32 	%f51, [%rd61+20];
	ld.global.f32 	%f52, [%rd60+20];
	fma.rn.f32 	%f53, %f51, %f52, %f50;
	st.global.f32 	[%rd5], %f53;
	ld.global.f32 	%f54, [%rd61+24];
	ld.global.f32 	%f55, [%rd60+24];
	fma.rn.f32 	%f56, %f54, %f55, %f53;
	st.global.f32 	[%rd5], %f56;
	ld.global.f32 	%f57, [%rd61+28];
	ld.global.f32 	%f58, [%rd60+28];
	fma.rn.f32 	%f96, %f57, %f58, %f56;
	st.global.f32 	[%rd5], %f96;
	add.s64 	%rd62, %rd62, -16;
	add.s64 	%rd61, %rd61, 64;
	add.s64 	%rd60, %rd60, 64;
	setp.ne.s64 	%p6, %rd62, 0;
	@%p6 bra 	$L__BB2_4;
$L__BB2_5:
	setp.eq.s64 	%p7, %rd8, 0;
	@%p7 bra 	$L__BB2_14;
	and.b64  	%rd19, %rd36, 7;
	setp.lt.u64 	%p8, %rd8, 8;
	@%p8 bra 	$L__BB2_8;
	add.s64 	%rd46, %rd7, %rd64;
	shl.b64 	%rd47, %rd46, 2;
	add.s64 	%rd48, %rd2, %rd47;
	ld.global.f32 	%f59, [%rd48];
	shl.b64 	%rd49, %rd64, 2;
	add.s64 	%rd50, %rd1, %rd49;
	ld.global.f32 	%f60, [%rd50];
	fma.rn.f32 	%f61, %f59, %f60, %f96;
	st.global.f32 	[%rd5], %f61;
	ld.global.f32 	%f62, [%rd48+4];
	ld.global.f32 	%f63, [%rd50+4];
	fma.rn.f32 	%f64, %f62, %f63, %f61;
	st.global.f32 	[%rd5], %f64;
	ld.global.f32 	%f65, [%rd48+8];
	ld.global.f32 	%f66, [%rd50+8];
	fma.rn.f32 	%f67, %f65, %f66, %f64;
	st.global.f32 	[%rd5], %f67;
	ld.global.f32 	%f68, [%rd48+12];
	ld.global.f32 	%f69, [%rd50+12];
	fma.rn.f32 	%f70, %f68, %f69, %f67;
	st.global.f32 	[%rd5], %f70;
	ld.global.f32 	%f71, [%rd48+16];
	ld.global.f32 	%f72, [%rd50+16];
	fma.rn.f32 	%f73, %f71, %f72, %f70;
	st.global.f32 	[%rd5], %f73;
	ld.global.f32 	%f74, [%rd48+20];
	ld.global.f32 	%f75, [%rd50+20];
	fma.rn.f32 	%f76, %f74, %f75, %f73;
	st.global.f32 	[%rd5], %f76;
	ld.global.f32 	%f77, [%rd48+24];
	ld.global.f32 	%f78, [%rd50+24];
	fma.rn.f32 	%f79, %f77, %f78, %f76;
	st.global.f32 	[%rd5], %f79;
	ld.global.f32 	%f80, [%rd48+28];
	ld.global.f32 	%f81, [%rd50+28];
	fma.rn.f32 	%f96, %f80, %f81, %f79;
	st.global.f32 	[%rd5], %f96;
	add.s64 	%rd64, %rd64, 8;
$L__BB2_8:
	setp.eq.s64 	%p9, %rd19, 0;
	@%p9 bra 	$L__BB2_14;
	and.b64  	%rd66, %rd36, 3;
	setp.lt.u64 	%p10, %rd19, 4;
	@%p10 bra 	$L__BB2_11;
	add.s64 	%rd51, %rd7, %rd64;
	shl.b64 	%rd52, %rd51, 2;
	add.s64 	%rd53, %rd2, %rd52;
	ld.global.f32 	%f82, [%rd53];
	shl.b64 	%rd54, %rd64, 2;
	add.s64 	%rd55, %rd1, %rd54;
	ld.global.f32 	%f83, [%rd55];
	fma.rn.f32 	%f84, %f82, %f83, %f96;
	st.global.f32 	[%rd5], %f84;
	ld.global.f32 	%f85, [%rd53+4];
	ld.global.f32 	%f86, [%rd55+4];
	fma.rn.f32 	%f87, %f85, %f86, %f84;
	st.global.f32 	[%rd5], %f87;
	ld.global.f32 	%f88, [%rd53+8];
	ld.global.f32 	%f89, [%rd55+8];
	fma.rn.f32 	%f90, %f88, %f89, %f87;
	st.global.f32 	[%rd5], %f90;
	ld.global.f32 	%f91, [%rd53+12];
	ld.global.f32 	%f92, [%rd55+12];
	fma.rn.f32 	%f96, %f91, %f92, %f90;
	st.global.f32 	[%rd5], %f96;
	add.s64 	%rd64, %rd64, 4;
$L__BB2_11:
	setp.eq.s64 	%p11, %rd66, 0;
	@%p11 bra 	$L__BB2_14;
	shl.b64 	%rd56, %rd64, 2;
	add.s64 	%rd68, %rd1, %rd56;
	add.s64 	%rd57, %rd64, %rd6;
	add.s64 	%rd58, %rd57, %rd3;
	shl.b64 	%rd59, %rd58, 2;
	add.s64 	%rd67, %rd2, %rd59;
$L__BB2_13:
	.pragma "nounroll";
	ld.global.f32 	%f93, [%rd67];
	ld.global.f32 	%f94, [%rd68];
	fma.rn.f32 	%f96, %f93, %f94, %f96;
	st.global.f32 	[%rd5], %f96;
	add.s64 	%rd68, %rd68, 4;
	add.s64 	%rd67, %rd67, 4;
	add.s64 	%rd66, %rd66, -1;
	setp.ne.s64 	%p12, %rd66, 0;
	@%p12 bra 	$L__BB2_13;
$L__BB2_14:
	ret;

}
	// .globl	_Z21cuda_gaussian1d_multiIdEvPT_S1_S1_llll
.visible .entry _Z21cuda_gaussian1d_multiIdEvPT_S1_S1_llll(
	.param .u64 .ptr .align 1 _Z21cuda_gaussian1d_multiIdEvPT_S1_S1_llll_param_0,
	.param .u64 .ptr .align 1 _Z21cuda_gaussian1d_multiIdEvPT_S1_S1_llll_param_1,
	.param .u64 .ptr .align 1 _Z21cuda_gaussian1d_multiIdEvPT_S1_S1_llll_param_2,
	.param .u64 _Z21cuda_gaussian1d_multiIdEvPT_S1_S1_llll_param_3,
	.param .u64 _Z21cuda_gaussian1d_multiIdEvPT_S1_S1_llll_param_4,
	.param .u64 _Z21cuda_gaussian1d_multiIdEvPT_S1_S1_llll_param_5,
	.param .u64 _Z21cuda_gaussian1d_multiIdEvPT_S1_S1_llll_param_6
)
{
	.reg .pred 	%p<13>;
	.reg .b32 	%r<9>;
	.reg .b64 	%rd<70>;
	.reg .b64 	%fd<100>;

	ld.param.u64 	%rd37, [_Z21cuda_gaussian1d_multiIdEvPT_S1_S1_llll_param_0];
	ld.param.u64 	%rd38, [_Z21cuda_gaussian1d_multiIdEvPT_S1_S1_llll_param_1];
	ld.param.u64 	%rd33, [_Z21cuda_gaussian1d_multiIdEvPT_S1_S1_llll_param_2];
	ld.param.u64 	%rd39, [_Z21cuda_gaussian1d_multiIdEvPT_S1_S1_llll_param_3];
	ld.param.u64 	%rd34, [_Z21cuda_gaussian1d_multiIdEvPT_S1_S1_llll_param_4];
	ld.param.u64 	%rd35, [_Z21cuda_gaussian1d_multiIdEvPT_S1_S1_llll_param_5];
	ld.param.u64 	%rd36, [_Z21cuda_gaussian1d_multiIdEvPT_S1_S1_llll_param_6];
	cvta.to.global.u64 	%rd1, %rd38;
	cvta.to.global.u64 	%rd2, %rd37;
	mov.u32 	%r1, %ntid.x;
	mov.u32 	%r2, %ctaid.x;
	mov.u32 	%r3, %tid.x;
	mad.lo.s32 	%r4, %r1, %r2, %r3;
	cvt.u64.u32 	%rd3, %r4;
	mov.u32 	%r5, %ntid.y;
	mov.u32 	%r6, %ctaid.y;
	mov.u32 	%r7, %tid.y;
	mad.lo.s32 	%r8, %r5, %r6, %r7;
	cvt.u64.u32 	%rd4, %r8;
	setp.le.s64 	%p1, %rd39, %rd4;
	setp.le.s64 	%p2, %rd34, %rd3;
	or.pred  	%p3, %p1, %p2;
	@%p3 bra 	$L__BB3_14;
	cvta.to.global.u64 	%rd40, %rd33;
	mad.lo.s64 	%rd41, %rd34, %rd4, %rd3;
	shl.b64 	%rd42, %rd41, 3;
	add.s64 	%rd5, %rd40, %rd42;
	mov.b64 	%rd43, 0;
	st.global.u64 	[%rd5], %rd43;
	setp.lt.s64 	%p4, %rd36, 1;
	@%p4 bra 	$L__BB3_14;
	mul.lo.s64 	%rd6, %rd35, %rd4;
	add.s64 	%rd7, %rd6, %rd3;
	and.b64  	%rd8, %rd36, 15;
	setp.lt.u64 	%p5, %rd36, 16;
	mov.b64 	%rd65, 0;
	mov.f64 	%fd96, 0d0000000000000000;
	@%p5 bra 	$L__BB3_5;
	and.b64  	%rd65, %rd36, 9223372036854775792;
	shl.b64 	%rd45, %rd7, 3;
	add.s64 	%rd46, %rd45, %rd2;
	add.s64 	%rd62, %rd46, 64;
	add.s64 	%rd61, %rd1, 64;
	mov.f64 	%fd96, 0d0000000000000000;
	mov.u64 	%rd63, %rd65;
$L__BB3_4:
	.pragma "nounroll";
	ld.global.f64 	%fd12, [%rd62+-64];
	ld.global.f64 	%fd13, [%rd61+-64];
	fma.rn.f64 	%fd14, %fd12, %fd13, %fd96;
	st.global.f64 	[%rd5], %fd14;
	ld.global.f64 	%fd15, [%rd62+-56];
	ld.global.f64 	%fd16, [%rd61+-56];
	fma.rn.f64 	%fd17, %fd15, %fd16, %fd14;
	st.global.f64 	[%rd5], %fd17;
	ld.global.f64 	%fd18, [%rd62+-48];
	ld.global.f64 	%fd19, [%rd61+-48];
	fma.rn.f64 	%fd20, %fd18, %fd19, %fd17;
	st.global.f64 	[%rd5], %fd20;
	ld.global.f64 	%fd21, [%rd62+-40];
	ld.global.f64 	%fd22, [%rd61+-40];
	fma.rn.f64 	%fd23, %fd21, %fd22, %fd20;
	st.global.f64 	[%rd5], %fd23;
	ld.global.f64 	%fd24, [%rd62+-32];
	ld.global.f64 	%fd25, [%rd61+-32];
	fma.rn.f64 	%fd26, %fd24, %fd25, %fd23;
	st.global.f64 	[%rd5], %fd26;
	ld.global.f64 	%fd27, [%rd62+-24];
	ld.global.f64 	%fd28, [%rd61+-24];
	fma.rn.f64 	%fd29, %fd27, %fd28, %fd26;
	st.global.f64 	[%rd5], %fd29;
	ld.global.f64 	%fd30, [%rd62+-16];
	ld.global.f64 	%fd31, [%rd61+-16];
	fma.rn.f64 	%fd32, %fd30, %fd31, %fd29;
	st.global.f64 	[%rd5], %fd32;
	ld.global.f64 	%fd33, [%rd62+-8];
	ld.global.f64 	%fd34, [%rd61+-8];
	fma.rn.f64 	%fd35, %fd33, %fd34, %fd32;
	st.global.f64 	[%rd5], %fd35;
	ld.global.f64 	%fd36, [%rd62];
	ld.global.f64 	%fd37, [%rd61];
	fma.rn.f64 	%fd38, %fd36, %fd37, %fd35;
	st.global.f64 	[%rd5], %fd38;
	ld.global.f64 	%fd39, [%rd62+8];
	ld.global.f64 	%fd40, [%rd61+8];
	fma.rn.f64 	%fd41, %fd39, %fd40, %fd38;
	st.global.f64 	[%rd5], %fd41;
	ld.global.f64 	%fd42, [%rd62+16];
	ld.global.f64 	%fd43, [%rd61+16];
	fma.rn.f64 	%fd44, %fd42, %fd43, %fd41;
	st.global.f64 	[%rd5], %fd44;
	ld.global.f64 	%fd45, [%rd62+24];
	ld.global.f64 	%fd46, [%rd61+24];
	fma.rn.f64 	%fd47, %fd45, %fd46, %fd44;
	st.global.f64 	[%rd5], %fd47;
	ld.global.f64 	%fd48, [%rd62+32];
	ld.global.f64 	%fd49, [%rd61+32];
	fma.rn.f64 	%fd50, %fd48, %fd49, %fd47;
	st.global.f64 	[%rd5], %fd50;
	ld.global.f64 	%fd51, [%rd62+40];
	ld.global.f64 	%fd52, [%rd61+40];
	fma.rn.f64 	%fd53, %fd51, %fd52, %fd50;
	st.global.f64 	[%rd5], %fd53;
	ld.global.f64 	%fd54, [%rd62+48];
	ld.global.f64 	%fd55, [%rd61+48];
	fma.rn.f64 	%fd56, %fd54, %fd55, %fd53;
	st.global.f64 	[%rd5], %fd56;
	ld.global.f64 	%fd57, [%rd62+56];
	ld.global.f64 	%fd58, [%rd61+56];
	fma.rn.f64 	%fd96, %fd57, %fd58, %fd56;
	st.global.f64 	[%rd5], %fd96;
	add.s64 	%rd63, %rd63, -16;
	add.s64 	%rd62, %rd62, 128;
	add.s64 	%rd61, %rd61, 128;
	setp.ne.s64 	%p6, %rd63, 0;
	@%p6 bra 	$L__BB3_4;
$L__BB3_5:
	setp.eq.s64 	%p7, %rd8, 0;
	@%p7 bra 	$L__BB3_14;
	and.b64  	%rd19, %rd36, 7;
	setp.lt.u64 	%p8, %rd8, 8;
	@%p8 bra 	$L__BB3_8;
	add.s64 	%rd47, %rd7, %rd65;
	shl.b64 	%rd48, %rd47, 3;
	add.s64 	%rd49, %rd2, %rd48;
	ld.global.f64 	%fd59, [%rd49];
	shl.b64 	%rd50, %rd65, 3;
	add.s64 	%rd51, %rd1, %rd50;
	ld.global.f64 	%fd60, [%rd51];
	fma.rn.f64 	%fd61, %fd59, %fd60, %fd96;
	st.global.f64 	[%rd5], %fd61;
	ld.global.f64 	%fd62, [%rd49+8];
	ld.global.f64 	%fd63, [%rd51+8];
	fma.rn.f64 	%fd64, %fd62, %fd63, %fd61;
	st.global.f64 	[%rd5], %fd64;
	ld.global.f64 	%fd65, [%rd49+16];
	ld.global.f64 	%fd66, [%rd51+16];
	fma.rn.f64 	%fd67, %fd65, %fd66, %fd64;
	st.global.f64 	[%rd5], %fd67;
	ld.global.f64 	%fd68, [%rd49+24];
	ld.global.f64 	%fd69, [%rd51+24];
	fma.rn.f64 	%fd70, %fd68, %fd69, %fd67;
	st.global.f64 	[%rd5], %fd70;
	ld.global.f64 	%fd71, [%rd49+32];
	ld.global.f64 	%fd72, [%rd51+32];
	fma.rn.f64 	%fd73, %fd71, %fd72, %fd70;
	st.global.f64 	[%rd5], %fd73;
	ld.global.f64 	%fd74, [%rd49+40];
	ld.global.f64 	%fd75, [%rd51+40];
	fma.rn.f64 	%fd76, %fd74, %fd75, %fd73;
	st.global.f64 	[%rd5], %fd76;
	ld.global.f64 	%fd77, [%rd49+48];
	ld.global.f64 	%fd78, [%rd51+48];
	fma.rn.f64 	%fd79, %fd77, %fd78, %fd76;
	st.global.f64 	[%rd5], %fd79;
	ld.global.f64 	%fd80, [%rd49+56];
	ld.global.f64 	%fd81, [%rd51+56];
	fma.rn.f64 	%fd96, %fd80, %fd81, %fd79;
	st.global.f64 	[%rd5], %fd96;
	add.s64 	%rd65, %rd65, 8;
$L__BB3_8:
	setp.eq.s64 	%p9, %rd19, 0;
	@%p9 bra 	$L__BB3_14;
	and.b64  	%rd67, %rd36, 3;
	setp.lt.u64 	%p10, %rd19, 4;
	@%p10 bra 	$L__BB3_11;
	add.s64 	%rd52, %rd7, %rd65;
	shl.b64 	%rd53, %rd52, 3;
	add.s64 	%rd54, %rd2, %rd53;
	ld.global.f64 	%fd82, [%rd54];
	shl.b64 	%rd55, %rd65, 3;
	add.s64 	%rd56, %rd1, %rd55;
	ld.global.f64 	%fd83, [%rd56];
	fma.rn.f64 	%fd84, %fd82, %fd83, %fd96;
	st.global.f64 	[%rd5], %fd84;
	ld.global.f64 	%fd85, [%rd54+8];
	ld.global.f64 	%fd86, [%rd56+8];
	fma.rn.f64 	%fd87, %fd85, %fd86, %fd84;
	st.global.f64 	[%rd5], %fd87;
	ld.global.f64 	%fd88, [%rd54+16];
	ld.global.f64 	%fd89, [%rd56+16];
	fma.rn.f64 	%fd90, %fd88, %fd89, %fd87;
	st.global.f64 	[%rd5], %fd90;
	ld.global.f64 	%fd91, [%rd54+24];
	ld.global.f64 	%fd92, [%rd56+24];
	fma.rn.f64 	%fd96, %fd91, %fd92, %fd90;
	st.global.f64 	[%rd5], %fd96;
	add.s64 	%rd65, %rd65, 4;
$L__BB3_11:
	setp.eq.s64 	%p11, %rd67, 0;
	@%p11 bra 	$L__BB3_14;
	shl.b64 	%rd57, %rd65, 3;
	add.s64 	%rd69, %rd1, %rd57;
	add.s64 	%rd58, %rd65, %rd6;
	add.s64 	%rd59, %rd58, %rd3;
	shl.b64 	%rd60, %rd59, 3;
	add.s64 	%rd68, %rd2, %rd60;
$L__BB3_13:
	.pragma "nounroll";
	ld.global.f64 	%fd93, [%rd68];
	ld.global.f64 	%fd94, [%rd69];
	fma.rn.f64 	%fd96, %fd93, %fd94, %fd96;
	st.global.f64 	[%rd5], %fd96;
	add.s64 	%rd69, %rd69, 8;
	add.s64 	%rd68, %rd68, 8;
	add.s64 	%rd67, %rd67, -1;
	setp.ne.s64 	%p12, %rd67, 0;
	@%p12 bra 	$L__BB3_13;
$L__BB3_14:
	ret;

}


// ===== COMPILED SASS (sm_100) =====

	.target	sm_100

	.elftype	@"ET_EXEC"


//--------------------- .note.nv.tkinfo           --------------------------
	.section	.note.nv.tkinfo,"",@"SHT_NOTE"
	.sectionflags	@"SHF_NOTE_NV_TKINFO"
	.tkinfo
        /*0018*/ 	.word	0x00000002
        /*0030*/ 	.string	""
        /*0030*/ 	.string	"ptxas"
        /*0030*/ 	.string	"Cuda compilation tools, release 13.0, V13.0.88"
        /*0030*/ 	.string	"Build cuda_13.0.r13.0/compiler.36424714_0"
        /*0030*/ 	.string	"-arch sm_100 -m 64 "



//--------------------- .note.nv.cuinfo           --------------------------
	.section	.note.nv.cuinfo,"",@"SHT_NOTE"
	.sectionflags	@"SHF_NOTE_NV_CUINFO"
        /*0018*/ 	.short	0x0002
        /*001a*/ 	.short	0x0064
        /*001c*/ 	.short	0x0082
	.zero		2


//--------------------- .nv.info                  --------------------------
	.section	.nv.info,"",@"SHT_CUDA_INFO"
	.align	4


	//----- nvinfo : EIATTR_REGCOUNT
	.align		4
        /*0000*/ 	.byte	0x04, 0x2f
        /*0002*/ 	.short	(.L_1 - .L_0)
	.align		4
.L_0:
        /*0004*/ 	.word	index@(_Z15cuda_gaussian1dIfEvPT_S1_S1_ll)
        /*0008*/ 	.word	0x00000016


	//----- nvinfo : EIATTR_FRAME_SIZE
	.align		4
.L_1:
        /*000c*/ 	.byte	0x04, 0x11
        /*000e*/ 	.short	(.L_3 - .L_2)
	.align		4
.L_2:
        /*0010*/ 	.word	index@(_Z15cuda_gaussian1dIfEvPT_S1_S1_ll)
        /*0014*/ 	.word	0x00000000


	//----- nvinfo : EIATTR_REGCOUNT
	.align		4
.L_3:
        /*0018*/ 	.byte	0x04, 0x2f
        /*001a*/ 	.short	(.L_5 - .L_4)
	.align		4
.L_4:
        /*001c*/ 	.word	index@(_Z15cuda_gaussian1dIdEvPT_S1_S1_ll)
        /*0020*/ 	.word	0x0000001a


	//----- nvinfo : EIATTR_FRAME_SIZE
	.align		4
.L_5:
        /*0024*/ 	.byte	0x04, 0x11
        /*0026*/ 	.short	(.L_7 - .L_6)
	.align		4
.L_6:
        /*0028*/ 	.word	index@(_Z15cuda_gaussian1dIdEvPT_S1_S1_ll)
        /*002c*/ 	.word	0x00000000


	//----- nvinfo : EIATTR_REGCOUNT
	.align		4
.L_7:
        /*0030*/ 	.byte	0x04, 0x2f
        /*0032*/ 	.short	(.L_9 - .L_8)
	.align		4
.L_8:
        /*0034*/ 	.word	index@(_Z21cuda_gaussian1d_multiIfEvPT_S1_S1_llll)
        /*0038*/ 	.word	0x0000001e


	//----- nvinfo : EIATTR_FRAME_SIZE
	.align		4
.L_9:
        /*003c*/ 	.byte	0x04, 0x11
        /*003e*/ 	.short	(.L_11 - .L_10)
	.align		4
.L_10:
        /*0040*/ 	.word	index@(_Z21cuda_gaussian1d_multiIfEvPT_S1_S1_llll)
        /*0044*/ 	.word	0x00000000


	//----- nvinfo : EIATTR_REGCOUNT
	.align		4
.L_11:
        /*0048*/ 	.byte	0x04, 0x2f
        /*004a*/ 	.short	(.L_13 - .L_12)
	.align		4
.L_12:
        /*004c*/ 	.word	index@(_Z21cuda_gaussian1d_multiIdEvPT_S1_S1_llll)
        /*0050*/ 	.word	0x00000020


	//----- nvinfo : EIATTR_FRAME_SIZE
	.align		4
.L_13:
        /*0054*/ 	.byte	0x04, 0x11
        /*0056*/ 	.short	(.L_15 - .L_14)
	.align		4
.L_14:
        /*0058*/ 	.word	index@(_Z21cuda_gaussian1d_multiIdEvPT_S1_S1_llll)
        /*005c*/ 	.word	0x00000000


	//----- nvinfo : EIATTR_MIN_STACK_SIZE
	.align		4
.L_15:
        /*0060*/ 	.byte	0x04, 0x12
        /*0062*/ 	.short	(.L_17 - .L_16)
	.align		4
.L_16:
        /*0064*/ 	.word	index@(_Z21cuda_gaussian1d_multiIdEvPT_S1_S1_llll)
        /*0068*/ 	.word	0x00000000


	//----- nvinfo : EIATTR_MIN_STACK_SIZE
	.align		4
.L_17:
        /*006c*/ 	.byte	0x04, 0x12
        /*006e*/ 	.short	(.L_19 - .L_18)
	.align		4
.L_18:
        /*0070*/ 	.word	index@(_Z21cuda_gaussian1d_multiIfEvPT_S1_S1_llll)
        /*0074*/ 	.word	0x00000000


	//----- nvinfo : EIATTR_MIN_STACK_SIZE
	.align		4
.L_19:
        /*0078*/ 	.byte	0x04, 0x12
        /*007a*/ 	.short	(.L_21 - .L_20)
	.align		4
.L_20:
        /*007c*/ 	.word	index@(_Z15cuda_gaussian1dIdEvPT_S1_S1_ll)
        /*0080*/ 	.word	0x00000000


	//----- nvinfo : EIATTR_MIN_STACK_SIZE
	.align		4
.L_21:
        /*0084*/ 	.byte	0x04, 0x12
        /*0086*/ 	.short	(.L_23 - .L_22)
	.align		4
.L_22:
        /*0088*/ 	.word	index@(_Z15cuda_gaussian1dIfEvPT_S1_S1_ll)
        /*008c*/ 	.word	0x00000000
.L_23:


//--------------------- .nv.compat                --------------------------
	.section	.nv.compat,"",@"SHT_CUDA_COMPAT_INFO"
	.align	4
        /*0000*/ 	.byte	0x02, 0x09, 0x00, 0x00, 0x02, 0x02, 0x01, 0x00, 0x02, 0x05, 0x05, 0x00, 0x03, 0x07, 0x01, 0x01
        /*0010*/ 	.byte	0x02, 0x03, 0x00, 0x00, 0x02, 0x06, 0x01, 0x00, 0x04, 0x0b, 0x08, 0x00, 0x01, 0x00, 0x00, 0x00
        /*0020*/ 	.byte	0x00, 0x00, 0x00, 0x00


//--------------------- .nv.info._Z21cuda_gaussian1d_multiIdEvPT_S1_S1_llll --------------------------
	.section	.nv.info._Z21cuda_gaussian1d_multiIdEvPT_S1_S1_llll,"",@"SHT_CUDA_INFO"
	.sectionflags	@""
	.align	4


	//----- nvinfo : EIATTR_CUDA_API_VERSION
	.align		4
        /*0000*/ 	.byte	0x04, 0x37
        /*0002*/ 	.short	(.L_25 - .L_24)
.L_24:
        /*0004*/ 	.word	0x00000082


	//----- nvinfo : EIATTR_KPARAM_INFO
	.align		4
.L_25:
        /*0008*/ 	.byte	0x04, 0x17
        /*000a*/ 	.short	(.L_27 - .L_26)
.L_26:
        /*000c*/ 	.word	0x00000000
        /*0010*/ 	.short	0x0006
        /*0012*/ 	.short	0x0030
        /*0014*/ 	.byte	0x00, 0xf0, 0x21, 0x00


	//----- nvinfo : EIATTR_KPARAM_INFO
	.align		4
.L_27:
        /*0018*/ 	.byte	0x04, 0x17
        /*001a*/ 	.short	(.L_29 - .L_28)
.L_28:
        /*001c*/ 	.word	0x00000000
        /*0020*/ 	.short	0x0005
        /*0022*/ 	.short	0x0028
        /*0024*/ 	.byte	0x00, 0xf0, 0x21, 0x00


	//----- nvinfo : EIATTR_KPARAM_INFO
	.align		4
.L_29:
        /*0028*/ 	.byte	0x04, 0x17
        /*002a*/ 	.short	(.L_31 - .L_30)
.L_30:
        /*002c*/ 	.word	0x00000000
        /*0030*/ 	.short	0x0004
        /*0032*/ 	.short	0x0020
        /*0034*/ 	.byte	0x00, 0xf0, 0x21, 0x00


	//----- nvinfo : EIATTR_KPARAM_INFO
	.align		4
.L_31:
        /*0038*/ 	.byte	0x04, 0x17
        /*003a*/ 	.short	(.L_33 - .L_32)
.L_32:
        /*003c*/ 	.word	0x00000000
        /*0040*/ 	.short	0x0003
        /*0042*/ 	.short	0x0018
        /*0044*/ 	.byte	0x00, 0xf0, 0x21, 0x00


	//----- nvinfo : EIATTR_KPARAM_INFO
	.align		4
.L_33:
        /*0048*/ 	.byte	0x04, 0x17
        /*004a*/ 	.short	(.L_35 - .L_34)
.L_34:
        /*004c*/ 	.word	0x00000000
        /*0050*/ 	.short	0x0002
        /*0052*/ 	.short	0x0010
        /*0054*/ 	.byte	0x00, 0xf5, 0x21, 0x00


	//----- nvinfo : EIATTR_KPARAM_INFO
	.align		4
.L_35:
        /*0058*/ 	.byte	0x04, 0x17
        /*005a*/ 	.short	(.L_37 - .L_36)
.L_36:
        /*005c*/ 	.word	0x00000000
        /*0060*/ 	.short	0x0001
        /*0062*/ 	.short	0x0008
        /*0064*/ 	.byte	0x00, 0xf5, 0x21, 0x00


	//----- nvinfo : EIATTR_KPARAM_INFO
	.align		4
.L_37:
        /*0068*/ 	.byte	0x04, 0x17
        /*006a*/ 	.short	(.L_39 - .L_38)
.L_38:
        /*006c*/ 	.word	0x00000000
        /*0070*/ 	.short	0x0000
        /*0072*/ 	.short	0x0000
        /*0074*/ 	.byte	0x00, 0xf5, 0x21, 0x00


	//----- nvinfo : EIATTR_SPARSE_MMA_MASK
	.align		4
.L_39:
        /*0078*/ 	.byte	0x03, 0x50
        /*007a*/ 	.short	0x0000


	//----- nvinfo : EIATTR_MAXREG_COUNT
	.align		4
        /*007c*/ 	.byte	0x03, 0x1b
        /*007e*/ 	.short	0x00ff


	//----- nvinfo : EIATTR_MERCURY_ISA_VERSION
	.align		4
        /*0080*/ 	.byte	0x03, 0x5f
        /*0082*/ 	.short	0x0101


	//----- nvinfo : EIATTR_VRC_CTA_INIT_COUNT
	.align		4
        /*0084*/ 	.byte	0x02, 0x4a
	.zero		1
	.zero		1


	//----- nvinfo : EIATTR_EXIT_INSTR_OFFSETS
	.align		4
        /*0088*/ 	.byte	0x04, 0x1c
        /*008a*/ 	.short	(.L_41 - .L_40)


	//   ....[0]....
.L_40:
        /*008c*/ 	.word	0x000000f0


	//   ....[1]....
        /*0090*/ 	.word	0x000001b0


	//   ....[2]....
        /*0094*/ 	.word	0x000007f0


	//   ....[3]....
        /*0098*/ 	.word	0x00000b00


	//   ....[4]....
        /*009c*/ 	.word	0x00000d20


	//   ....[5]....
        /*00a0*/ 	.word	0x00000ef0


	//----- nvinfo : EIATTR_CBANK_PARAM_SIZE
	.align		4
.L_41:
        /*00a4*/ 	.byte	0x03, 0x19
        /*00a6*/ 	.short	0x0038


	//----- nvinfo : EIATTR_PARAM_CBANK
	.align		4
        /*00a8*/ 	.byte	0x04, 0x0a
        /*00aa*/ 	.short	(.L_43 - .L_42)
	.align		4
.L_42:
        /*00ac*/ 	.word	index@(.nv.constant0._Z21cuda_gaussian1d_multiIdEvPT_S1_S1_llll)
        /*00b0*/ 	.short	0x0380
        /*00b2*/ 	.short	0x0038


	//----- nvinfo : EIATTR_SW_WAR
	.align		4
.L_43:
        /*00b4*/ 	.byte	0x04, 0x36
        /*00b6*/ 	.short	(.L_45 - .L_44)
.L_44:
        /*00b8*/ 	.word	0x00000008
.L_45:


//--------------------- .nv.info._Z21cuda_gaussian1d_multiIfEvPT_S1_S1_llll --------------------------
	.section	.nv.info._Z21cuda_gaussian1d_multiIfEvPT_S1_S1_llll,"",@"SHT_CUDA_INFO"
	.sectionflags	@""
	.align	4


	//----- nvinfo : EIATTR_CUDA_API_VERSION
	.align		4
        /*0000*/ 	.byte	0x04, 0x37
        /*0002*/ 	.short	(.L_47 - .L_46)
.L_46:
        /*0004*/ 	.word	0x00000082


	//----- nvinfo : EIATTR_KPARAM_INFO
	.align		4
.L_47:
        /*0008*/ 	.byte	0x04, 0x17
        /*000a*/ 	.short	(.L_49 - .L_48)
.L_48:
        /*000c*/ 	.word	0x00000000
        /*0010*/ 	.short	0x0006
        /*0012*/ 	.short	0x0030
        /*0014*/ 	.byte	0x00, 0xf0, 0x21, 0x00


	//----- nvinfo : EIATTR_KPARAM_INFO
	.align		4
.L_49:
        /*0018*/ 	.byte	0x04, 0x17
        /*001a*/ 	.short	(.L_51 - .L_50)
.L_50:
        /*001c*/ 	.word	0x00000000
        /*0020*/ 	.short	0x0005
        /*0022*/ 	.short	0x0028
        /*0024*/ 	.byte	0x00, 0xf0, 0x21, 0x00


	//----- nvinfo : EIATTR_KPARAM_INFO
	.align		4
.L_51:
        /*0028*/ 	.byte	0x04, 0x17
        /*002a*/ 	.short	(.L_53 - .L_52)
.L_52:
        /*002c*/ 	.word	0x00000000
        /*0030*/ 	.short	0x0004
        /*0032*/ 	.short	0x0020
        /*0034*/ 	.byte	0x00, 0xf0, 0x21, 0x00


	//----- nvinfo : EIATTR_KPARAM_INFO
	.align		4
.L_53:
        /*0038*/ 	.byte	0x04, 0x17
        /*003a*/ 	.short	(.L_55 - .L_54)
.L_54:
        /*003c*/ 	.word	0x00000000
        /*0040*/ 	.short	0x0003
        /*0042*/ 	.short	0x0018
        /*0044*/ 	.byte	0x00, 0xf0, 0x21, 0x00


	//----- nvinfo : EIATTR_KPARAM_INFO
	.align		4
.L_55:
        /*0048*/ 	.byte	0x04, 0x17
        /*004a*/ 	.short	(.L_57 - .L_56)
.L_56:
        /*004c*/ 	.word	0x00000000
        /*0050*/ 	.short	0x0002
        /*0052*/ 	.short	0x0010
        /*0054*/ 	.byte	0x00, 0xf5, 0x21, 0x00


	//----- nvinfo : EIATTR_KPARAM_INFO
	.align		4
.L_57:
        /*0058*/ 	.byte	0x04, 0x17
        /*005a*/ 	.short	(.L_59 - .L_58)
.L_58:
        /*005c*/ 	.word	0x00000000
        /*0060*/ 	.short	0x0001
        /*0062*/ 	.short	0x0008
        /*0064*/ 	.byte	0x00, 0xf5, 0x21, 0x00


	//----- nvinfo : EIATTR_KPARAM_INFO
	.align		4
.L_59:
        /*0068*/ 	.byte	0x04, 0x17
        /*006a*/ 	.short	(.L_61 - .L_60)
.L_60:
        /*006c*/ 	.word	0x00000000
        /*0070*/ 	.short	0x0000
        /*0072*/ 	.short	0x0000
        /*0074*/ 	.byte	0x00, 0xf5, 0x21, 0x00


	//----- nvinfo : EIATTR_SPARSE_MMA_MASK
	.align		4
.L_61:
        /*0078*/ 	.byte	0x03, 0x50
        /*007a*/ 	.short	0x0000


	//----- nvinfo : EIATTR_MAXREG_COUNT
	.align		4
        /*007c*/ 	.byte	0x03, 0x1b
        /*007e*/ 	.short	0x00ff


	//----- nvinfo : EIATTR_MERCURY_ISA_VERSION
	.align		4
        /*0080*/ 	.byte	0x03, 0x5f
        /*0082*/ 	.short	0x0101


	//----- nvinfo : EIATTR_VRC_CTA_INIT_COUNT
	.align		4
        /*0084*/ 	.byte	0x02, 0x4a
	.zero		1
	.zero		1


	//----- nvinfo : EIATTR_EXIT_INSTR_OFFSETS
	.align		4
        /*0088*/ 	.byte	0x04, 0x1c
        /*008a*/ 	.short	(.L_63 - .L_62)


	//   ....[0]....
.L_62:
        /*008c*/ 	.word	0x000000f0


	//   ....[1]....
        /*0090*/ 	.word	0x000001b0


	//   ....[2]....
        /*0094*/ 	.word	0x00000800


	//   ....[3]....
        /*0098*/ 	.word	0x00000b10


	//   ....[4]....
        /*009c*/ 	.word	0x00000d30


	//   ....[5]....
        /*00a0*/ 	.word	0x00000ef0


	//----- nvinfo : EIATTR_CBANK_PARAM_SIZE
	.align		4
.L_63:
        /*00a4*/ 	.byte	0x03, 0x19
        /*00a6*/ 	.short	0x0038


	//----- nvinfo : EIATTR_PARAM_CBANK
	.align		4
        /*00a8*/ 	.byte	0x04, 0x0a
        /*00aa*/ 	.short	(.L_65 - .L_64)
	.align		4
.L_64:
        /*00ac*/ 	.word	index@(.nv.constant0._Z21cuda_gaussian1d_multiIfEvPT_S1_S1_llll)
        /*00b0*/ 	.short	0x0380
        /*00b2*/ 	.short	0x0038


	//----- nvinfo : EIATTR_SW_WAR
	.align		4
.L_65:
        /*00b4*/ 	.byte	0x04, 0x36
        /*00b6*/ 	.short	(.L_67 - .L_66)
.L_66:
        /*00b8*/ 	.word	0x00000008
.L_67:


//--------------------- .nv.info._Z15cuda_gaussian1dIdEvPT_S1_S1_ll --------------------------
	.section	.nv.info._Z15cuda_gaussian1dIdEvPT_S1_S1_ll,"",@"SHT_CUDA_INFO"
	.sectionflags	@""
	.align	4


	//----- nvinfo : EIATTR_CUDA_API_VERSION
	.align		4
        /*0000*/ 	.byte	0x04, 0x37
        /*0002*/ 	.short	(.L_69 - .L_68)
.L_68:
        /*0004*/ 	.word	0x00000082


	//----- nvinfo : EIATTR_KPARAM_INFO
	.align		4
.L_69:
        /*0008*/ 	.byte	0x04, 0x17
        /*000a*/ 	.short	(.L_71 - .L_70)
.L_70:
        /*000c*/ 	.word	0x00000000
        /*0010*/ 	.short	0x0004
        /*0012*/ 	.short	0x0020
        /*0014*/ 	.byte	0x00, 0xf0, 0x21, 0x00


	//----- nvinfo : EIATTR_KPARAM_INFO
	.align		4
.L_71:
        /*0018*/ 	.byte	0x04, 0x17
        /*001a*/ 	.short	(.L_73 - .L_72)
.L_72:
        /*001c*/ 	.word	0x00000000
        /*0020*/ 	.short	0x0003
        /*0022*/ 	.short	0x0018
        /*0024*/ 	.byte	0x00, 0xf0, 0x21, 0x00


	//----- nvinfo : EIATTR_KPARAM_INFO
	.align		4
.L_73:
        /*0028*/ 	.byte	0x04, 0x17
        /*002a*/ 	.short	(.L_75 - .L_74)
.L_74:
        /*002c*/ 	.word	0x00000000
        /*0030*/ 	.short	0x0002
        /*0032*/ 	.short	0x0010
        /*0034*/ 	.byte	0x00, 0xf5, 0x21, 0x00


	//----- nvinfo : EIATTR_KPARAM_INFO
	.align		4
.L_75:
        /*0038*/ 	.byte	0x04, 0x17
        /*003a*/ 	.short	(.L_77 - .L_76)
.L_76:
        /*003c*/ 	.word	0x00000000
        /*0040*/ 	.short	0x0001
        /*0042*/ 	.short	0x0008
        /*0044*/ 	.byte	0x00, 0xf5, 0x21, 0x00


	//----- nvinfo : EIATTR_KPARAM_INFO
	.align		4
.L_77:
        /*0048*/ 	.byte	0x04, 0x17
        /*004a*/ 	.short	(.L_79 - .L_78)
.L_78:
        /*004c*/ 	.word	0x00000000
        /*0050*/ 	.short	0x0000
        /*0052*/ 	.short	0x0000
        /*0054*/ 	.byte	0x00, 0xf5, 0x21, 0x00


	//----- nvinfo : EIATTR_SPARSE_MMA_MASK
	.align		4
.L_79:
        /*0058*/ 	.byte	0x03, 0x50
        /*005a*/ 	.short	0x0000


	//----- nvinfo : EIATTR_MAXREG_COUNT
	.align		4
        /*005c*/ 	.byte	0x03, 0x1b
        /*005e*/ 	.short	0x00ff


	//----- nvinfo : EIATTR_MERCURY_ISA_VERSION
	.align		4
        /*0060*/ 	.byte	0x03, 0x5f
        /*0062*/ 	.short	0x0101


	//----- nvinfo : EIATTR_VRC_CTA_INIT_COUNT
	.align		4
        /*0064*/ 	.byte	0x02, 0x4a
	.zero		1
	.zero		1


	//----- nvinfo : EIATTR_EXIT_INSTR_OFFSETS
	.align		4
        /*0068*/ 	.byte	0x04, 0x1c
        /*006a*/ 	.short	(.L_81 - .L_80)


	//   ....[0]....
.L_80:
        /*006c*/ 	.word	0x00000080


	//   ....[1]....
        /*0070*/ 	.word	0x00000130


	//   ....[2]....
        /*0074*/ 	.word	0x00000720


	//   ....[3]....
        /*0078*/ 	.word	0x00000a30


	//   ....[4]....
        /*007c*/ 	.word	0x00000c50


	//   ....[5]....
        /*0080*/ 	.word	0x00000df0


	//----- nvinfo : EIATTR_CBANK_PARAM_SIZE
	.align		4
.L_81:
        /*0084*/ 	.byte	0x03, 0x19
        /*0086*/ 	.short	0x0028


	//----- nvinfo : EIATTR_PARAM_CBANK
	.align		4
        /*0088*/ 	.byte	0x04, 0x0a
        /*008a*/ 	.short	(.L_83 - .L_82)
	.align		4
.L_82:
        /*008c*/ 	.word	index@(.nv.constant0._Z15cuda_gaussian1dIdEvPT_S1_S1_ll)
        /*0090*/ 	.short	0x0380
        /*0092*/ 	.short	0x0028


	//----- nvinfo : EIATTR_SW_WAR
	.align		4
.L_83:
        /*0094*/ 	.byte	0x04, 0x36
        /*0096*/ 	.short	(.L_85 - .L_84)
.L_84:
        /*0098*/ 	.word	0x00000008
.L_85:


//--------------------- .nv.info._Z15cuda_gaussian1dIfEvPT_S1_S1_ll --------------------------
	.section	.nv.info._Z15cuda_gaussian1dIfEvPT_S1_S1_ll,"",@"SHT_CUDA_INFO"
	.sectionflags	@""
	.align	4


	//----- nvinfo : EIATTR_CUDA_API_VERSION
	.align		4
        /*0000*/ 	.byte	0x04, 0x37
        /*0002*/ 	.short	(.L_87 - .L_86)
.L_86:
        /*0004*/ 	.word	0x00000082


	//----- nvinfo : EIATTR_KPARAM_INFO
	.align		4
.L_87:
        /*0008*/ 	.byte	0x04, 0x17
        /*000a*/ 	.short	(.L_89 - .L_88)
.L_88:
        /*000c*/ 	.word	0x00000000
        /*0010*/ 	.short	0x0004
        /*0012*/ 	.short	0x0020
        /*0014*/ 	.byte	0x00, 0xf0, 0x21, 0x00


	//----- nvinfo : EIATTR_KPARAM_INFO
	.align		4
.L_89:
        /*0018*/ 	.byte	0x04, 0x17
        /*001a*/ 	.short	(.L_91 - .L_90)
.L_90:
        /*001c*/ 	.word	0x00000000
        /*0020*/ 	.short	0x0003
        /*0022*/ 	.short	0x0018
        /*0024*/ 	.byte	0x00, 0xf0, 0x21, 0x00


	//----- nvinfo : EIATTR_KPARAM_INFO
	.align		4
.L_91:
        /*0028*/ 	.byte	0x04, 0x17
        /*002a*/ 	.short	(.L_93 - .L_92)
.L_92:
        /*002c*/ 	.word	0x00000000
        /*0030*/ 	.short	0x0002
        /*0032*/ 	.short	0x0010
        /*0034*/ 	.byte	0x00, 0xf5, 0x21, 0x00


	//----- nvinfo : EIATTR_KPARAM_INFO
	.align		4
.L_93:
        /*0038*/ 	.byte	0x04, 0x17
        /*003a*/ 	.short	(.L_95 - .L_94)
.L_94:
        /*003c*/ 	.word	0x00000000
        /*0040*/ 	.short	0x0001
        /*0042*/ 	.short	0x0008
        /*0044*/ 	.byte	0x00, 0xf5, 0x21, 0x00


	//----- nvinfo : EIATTR_KPARAM_INFO
	.align		4
.L_95:
        /*0048*/ 	.byte	0x04, 0x17
        /*004a*/ 	.short	(.L_97 - .L_96)
.L_96:
        /*004c*/ 	.word	0x00000000
        /*0050*/ 	.short	0x0000
        /*0052*/ 	.short	0x0000
        /*0054*/ 	.byte	0x00, 0xf5, 0x21, 0x00


	//----- nvinfo : EIATTR_SPARSE_MMA_MASK
	.align		4
.L_97:
        /*0058*/ 	.byte	0x03, 0x50
        /*005a*/ 	.short	0x0000


	//----- nvinfo : EIATTR_MAXREG_COUNT
	.align		4
        /*005c*/ 	.byte	0x03, 0x1b
        /*005e*/ 	.short	0x00ff


	//----- nvinfo : EIATTR_MERCURY_ISA_VERSION
	.align		4
        /*0060*/ 	.byte	0x03, 0x5f
        /*0062*/ 	.short	0x0101


	//----- nvinfo : EIATTR_VRC_CTA_INIT_COUNT
	.align		4
        /*0064*/ 	.byte	0x02, 0x4a
	.zero		1
	.zero		1


	//----- nvinfo : EIATTR_EXIT_INSTR_OFFSETS
	.align		4
        /*0068*/ 	.byte	0x04, 0x1c
        /*006a*/ 	.short	(.L_99 - .L_98)


	//   ....[0]....
.L_98:
        /*006c*/ 	.word	0x00000080


	//   ....[1]....
        /*0070*/ 	.word	0x00000130


	//   ....[2]....
        /*0074*/ 	.word	0x00000720


	//   ....[3]....
        /*0078*/ 	.word	0x00000a30


	//   ....[4]....
        /*007c*/ 	.word	0x00000c50


	//   ....[5]....
        /*0080*/ 	.word	0x00000db0


	//----- nvinfo : EIATTR_CBANK_PARAM_SIZE
	.align		4
.L_99:
        /*0084*/ 	.byte	0x03, 0x19
        /*0086*/ 	.short	0x0028


	//----- nvinfo : EIATTR_PARAM_CBANK
	.align		4
        /*0088*/ 	.byte	0x04, 0x0a
        /*008a*/ 	.short	(.L_101 - .L_100)
	.align		4
.L_100:
        /*008c*/ 	.word	index@(.nv.constant0._Z15cuda_gaussian1dIfEvPT_S1_S1_ll)
        /*0090*/ 	.short	0x0380
        /*0092*/ 	.short	0x0028


	//----- nvinfo : EIATTR_SW_WAR
	.align		4
.L_101:
        /*0094*/ 	.byte	0x04, 0x36
        /*0096*/ 	.short	(.L_103 - .L_102)
.L_102:
        /*0098*/ 	.word	0x00000008
.L_103:


//--------------------- .nv.callgraph             --------------------------
	.section	.nv.callgraph,"",@"SHT_CUDA_CALLGRAPH"
	.align	4
	.sectionentsize	8
	.align		4
        /*0000*/ 	.word	0x00000000
	.align		4
        /*0004*/ 	.word	0xffffffff
	.align		4
        /*0008*/ 	.word	0x00000000
	.align		4
        /*000c*/ 	.word	0xfffffffe
	.align		4
        /*0010*/ 	.word	0x00000000
	.align		4
        /*0014*/ 	.word	0xfffffffd
	.align		4
        /*0018*/ 	.word	0x00000000
	.align		4
        /*001c*/ 	.word	0xfffffffc


//--------------------- .text._Z21cuda_gaussian1d_multiIdEvPT_S1_S1_llll --------------------------
	.section	.text._Z21cuda_gaussian1d_multiIdEvPT_S1_S1_llll,"ax",@progbits
	.align	128
        .global         _Z21cuda_gaussian1d_multiIdEvPT_S1_S1_llll
        .type           _Z21cuda_gaussian1d_multiIdEvPT_S1_S1_llll,@function
        .size           _Z21cuda_gaussian1d_multiIdEvPT_S1_S1_llll,(.L_x_24 - _Z21cuda_gaussian1d_multiIdEvPT_S1_S1_llll)
        .other          _Z21cuda_gaussian1d_multiIdEvPT_S1_S1_llll,@"STO_CUDA_ENTRY STV_DEFAULT"
_Z21cuda_gaussian1d_multiIdEvPT_S1_S1_llll:
.text._Z21cuda_gaussian1d_multiIdEvPT_S1_S1_llll:
[----:B------:R-:W-:Y:S01]  /*0000*/  LDC R1, c[0x0][0x37c] ;  /* 0x0000df00ff017b82 */ /* 0x000fe20000000800 */
[----:B------:R-:W0:Y:S01]  /*0010*/  S2R R6, SR_CTAID.X ;  /* 0x0000000000067919 */ /* 0x000e220000002500 */
[----:B------:R-:W0:Y:S01]  /*0020*/  LDCU UR4, c[0x0][0x360] ;  /* 0x00006c00ff0477ac */ /* 0x000e220008000800 */
[----:B------:R-:W0:Y:S01]  /*0030*/  S2R R7, SR_TID.X ;  /* 0x0000000000077919 */ /* 0x000e220000002100 */
[----:B------:R-:W1:Y:S01]  /*0040*/  LDCU UR5, c[0x0][0x364] ;  /* 0x00006c80ff0577ac */ /* 0x000e620008000800 */
[----:B------:R-:W1:Y:S01]  /*0050*/  S2R R25, SR_CTAID.Y ;  /* 0x0000000000197919 */ /* 0x000e620000002600 */
[----:B------:R-:W2:Y:S01]  /*0060*/  LDCU.64 UR8, c[0x0][0x3a0] ;  /* 0x00007400ff0877ac */ /* 0x000ea20008000a00 */
[----:B------:R-:W1:Y:S01]  /*0070*/  S2R R0, SR_TID.Y ;  /* 0x0000000000007919 */ /* 0x000e620000002200 */
[----:B------:R-:W3:Y:S01]  /*0080*/  LDCU.64 UR6, c[0x0][0x398] ;  /* 0x00007300ff0677ac */ /* 0x000ee20008000a00 */
[----:B0-----:R-:W-:-:S05]  /*0090*/  IMAD R6, R6, UR4, R7 ;  /* 0x0000000406067c24 */ /* 0x001fca000f8e0207 */
[----:B--2---:R-:W-:Y:S01]  /*00a0*/  ISETP.GE.U32.AND P0, PT, R6, UR8, PT ;  /* 0x0000000806007c0c */ /* 0x004fe2000bf06070 */
[----:B-1----:R-:W-:-:S03]  /*00b0*/  IMAD R25, R25, UR5, R0 ;  /* 0x0000000519197c24 */ /* 0x002fc6000f8e0200 */
[----:B------:R-:W-:Y:S02]  /*00c0*/  ISETP.GE.AND.EX P0, PT, RZ, UR9, PT, P0 ;  /* 0x00000009ff007c0c */ /* 0x000fe4000bf06300 */
[----:B---3--:R-:W-:-:S04]  /*00d0*/  ISETP.GE.U32.AND P1, PT, R25, UR6, PT ;  /* 0x0000000619007c0c */ /* 0x008fc8000bf26070 */
[----:B------:R-:W-:-:S13]  /*00e0*/  ISETP.GE.OR.EX P0, PT, RZ, UR7, P0, P1 ;  /* 0x00000007ff007c0c */ /* 0x000fda0008706710 */
[----:B------:R-:W-:Y:S05]  /*00f0*/  @P0 EXIT ;  /* 0x000000000000094d */ /* 0x000fea0003800000 */
[----:B------:R-:W0:Y:S01]  /*0100*/  LDC.64 R8, c[0x0][0x3b0] ;  /* 0x0000ec00ff087b82 */ /* 0x000e220000000a00 */
[----:B------:R-:W1:Y:S01]  /*0110*/  LDCU.64 UR4, c[0x0][0x390] ;  /* 0x00007200ff0477ac */ /* 0x000e620008000a00 */
[----:B------:R-:W-:Y:S01]  /*0120*/  IMAD.MOV.U32 R7, RZ, RZ, RZ ;  /* 0x000000ffff077224 */ /* 0x000fe200078e00ff */
[----:B------:R-:W2:Y:S01]  /*0130*/  LDCU.64 UR6, c[0x0][0x358] ;  /* 0x00006b00ff0677ac */ /* 0x000ea20008000a00 */
[----:B------:R-:W-:-:S04]  /*0140*/  IMAD.WIDE.U32 R2, R25, UR8, R6 ;  /* 0x0000000819027c25 */ /* 0x000fc8000f8e0006 */
[----:B------:R-:W-:Y:S01]  /*0150*/  IMAD R3, R25, UR9, R3 ;  /* 0x0000000919037c24 */ /* 0x000fe2000f8e0203 */
[----:B-1----:R-:W-:-:S04]  /*0160*/  LEA R10, P1, R2, UR4, 0x3 ;  /* 0x00000004020a7c11 */ /* 0x002fc8000f8218ff */
[----:B------:R-:W-:Y:S02]  /*0170*/  LEA.HI.X R11, R2, UR5, R3, 0x3, P1 ;  /* 0x00000005020b7c11 */ /* 0x000fe400088f1c03 */
[----:B0-----:R-:W-:-:S03]  /*0180*/  ISETP.GE.U32.AND P0, PT, R8, 0x1, PT ;  /* 0x000000010800780c */ /* 0x001fc60003f06070 */
[----:B--2---:R0:W-:Y:S01]  /*0190*/  STG.E.64 desc[UR6][R10.64], RZ ;  /* 0x000000ff0a007986 */ /* 0x0041e2000c101b06 */
[----:B------:R-:W-:-:S13]  /*01a0*/  ISETP.GE.AND.EX P0, PT, R9, RZ, PT, P0 ;  /* 0x000000ff0900720c */ /* 0x000fda0003f06300 */
[----:B0-----:R-:W-:Y:S05]  /*01b0*/  @!P0 EXIT ;  /* 0x000000000000894d */ /* 0x001fea0003800000 */
[----:B------:R-:W0:Y:S01]  /*01c0*/  LDCU.64 UR8, c[0x0][0x3a8] ;  /* 0x00007500ff0877ac */ /* 0x000e220008000a00 */
[C---:B------:R-:W-:Y:S02]  /*01d0*/  ISETP.GE.U32.AND P1, PT, R8.reuse, 0x10, PT ;  /* 0x000000100800780c */ /* 0x040fe40003f26070 */
[----:B------:R-:W-:Y:S02]  /*01e0*/  CS2R R2, SRZ ;  /* 0x0000000000027805 */ /* 0x000fe4000001ff00 */
[----:B------:R-:W-:Y:S02]  /*01f0*/  LOP3.LUT R5, R8, 0xf, RZ, 0xc0, !PT ;  /* 0x0000000f08057812 */ /* 0x000fe400078ec0ff */
[----:B------:R-:W-:Y:S02]  /*0200*/  CS2R R20, SRZ ;  /* 0x0000000000147805 */ /* 0x000fe4000001ff00 */
[----:B------:R-:W-:Y:S02]  /*0210*/  ISETP.GE.U32.AND.EX P1, PT, R9, RZ, PT, P1 ;  /* 0x000000ff0900720c */ /* 0x000fe40003f26110 */
[----:B------:R-:W-:-:S04]  /*0220*/  ISETP.NE.U32.AND P0, PT, R5, RZ, PT ;  /* 0x000000ff0500720c */ /* 0x000fc80003f05070 */
[----:B------:R-:W-:Y:S01]  /*0230*/  ISETP.NE.AND.EX P0, PT, RZ, RZ, PT, P0 ;  /* 0x000000ffff00720c */ /* 0x000fe20003f05300 */
[----:B0-----:R-:W-:-:S04]  /*0240*/  IMAD.WIDE.U32 R12, R25, UR8, R6 ;  /* 0x00000008190c7c25 */ /* 0x001fc8000f8e0006 */
[----:B------:R-:W-:-:S04]  /*0250*/  IMAD R4, R25, UR9, RZ ;  /* 0x0000000919047c24 */ /* 0x000fc8000f8e02ff */
[----:B------:R-:W-:Y:S01]  /*0260*/  IMAD.IADD R0, R13, 0x1, R4 ;  /* 0x000000010d007824 */ /* 0x000fe200078e0204 */
[----:B------:R-:W-:Y:S06]  /*0270*/  @!P1 BRA `(.L_x_0) ;  /* 0x00000004005c9947 */ /* 0x000fec0003800000 */
[----:B------:R-:W0:Y:S01]  /*0280*/  LDCU.128 UR12, c[0x0][0x380] ;  /* 0x00007000ff0c77ac */ /* 0x000e220008000c00 */
[----:B------:R-:W-:Y:S02]  /*0290*/  LOP3.LUT R3, R8, 0xfffffff0, RZ, 0xc0, !PT ;  /* 0xfffffff008037812 */ /* 0x000fe400078ec0ff */
[----:B------:R-:W-:Y:S02]  /*02a0*/  CS2R R20, SRZ ;  /* 0x0000000000147805 */ /* 0x000fe4000001ff00 */
[----:B------:R-:W-:Y:S01]  /*02b0*/  LOP3.LUT R2, R9, 0x7fffffff, RZ, 0xc0, !PT ;  /* 0x7fffffff09027812 */ /* 0x000fe200078ec0ff */
[----:B------:R-:W-:-:S04]  /*02c0*/  IMAD.MOV.U32 R9, RZ, RZ, R3 ;  /* 0x000000ffff097224 */ /* 0x000fc800078e0003 */
[----:B------:R-:W-:Y:S01]  /*02d0*/  IMAD.MOV.U32 R24, RZ, RZ, R2 ;  /* 0x000000ffff187224 */ /* 0x000fe200078e0002 */
[----:B0-----:R-:W-:Y:S01]  /*02e0*/  UIADD3 UR4, UP0, UPT, UR14, 0x40, URZ ;  /* 0x000000400e047890 */ /* 0x001fe2000ff1e0ff */
[----:B------:R-:W-:-:S03]  /*02f0*/  LEA R14, P1, R12, UR12, 0x3 ;  /* 0x0000000c0c0e7c11 */ /* 0x000fc6000f8218ff */
[----:B------:R-:W-:Y:S01]  /*0300*/  UIADD3.X UR5, UPT, UPT, URZ, UR15, URZ, UP0, !UPT ;  /* 0x0000000fff057290 */ /* 0x000fe200087fe4ff */
[----:B------:R-:W-:Y:S01]  /*0310*/  LEA.HI.X R15, R12, UR13, R0, 0x3, P1 ;  /* 0x0000000d0c0f7c11 */ /* 0x000fe200088f1c00 */
[----:B------:R-:W-:Y:S01]  /*0320*/  IMAD.U32 R16, RZ, RZ, UR4 ;  /* 0x00000004ff107e24 */ /* 0x000fe2000f8e00ff */
[----:B------:R-:W-:-:S03]  /*0330*/  IADD3 R14, P1, PT, R14, 0x40, RZ ;  /* 0x000000400e0e7810 */ /* 0x000fc60007f3e0ff */
[----:B------:R-:W-:Y:S02]  /*0340*/  IMAD.U32 R17, RZ, RZ, UR5 ;  /* 0x00000005ff117e24 */ /* 0x000fe4000f8e00ff */
[----:B------:R-:W-:-:S08]  /*0350*/  IMAD.X R15, RZ, RZ, R15, P1 ;  /* 0x000000ffff0f7224 */ /* 0x000fd000008e060f */
.L_x_1:
[----:B0-----:R-:W2:Y:S04]  /*0360*/  LDG.E.64 R18, desc[UR6][R14.64+-0x40] ;  /* 0xffffc0060e127981 */ /* 0x001ea8000c1e1b00 */
[----:B------:R-:W2:Y:S02]  /*0370*/  LDG.E.64 R28, desc[UR6][R16.64+-0x40] ;  /* 0xffffc006101c7981 */ /* 0x000ea4000c1e1b00 */
[----:B--2---:R-:W-:-:S07]  /*0380*/  DFMA R28, R18, R28, R20 ;  /* 0x0000001c121c722b */ /* 0x004fce0000000014 */
[----:B------:R0:W-:Y:S04]  /*0390*/  STG.E.64 desc[UR6][R10.64], R28 ;  /* 0x0000001c0a007986 */ /* 0x0001e8000c101b06 */
[----:B------:R-:W2:Y:S04]  /*03a0*/  LDG.E.64 R18, desc[UR6][R14.64+-0x38] ;  /* 0xffffc8060e127981 */ /* 0x000ea8000c1e1b00 */
[----:B------:R-:W2:Y:S02]  /*03b0*/  LDG.E.64 R26, desc[UR6][R16.64+-0x38] ;  /* 0xffffc806101a7981 */ /* 0x000ea4000c1e1b00 */
[----:B--2---:R-:W-:-:S07]  /*03c0*/  DFMA R26, R18, R26, R28 ;  /* 0x0000001a121a722b */ /* 0x004fce000000001c */
[----:B------:R1:W-:Y:S04]  /*03d0*/  STG.E.64 desc[UR6][R10.64], R26 ;  /* 0x0000001a0a007986 */ /* 0x0003e8000c101b06 */
[----:B------:R-:W2:Y:S04]  /*03e0*/  LDG.E.64 R18, desc[UR6][R14.64+-0x30] ;  /* 0xffffd0060e127981 */ /* 0x000ea8000c1e1b00 */
[----:B------:R-:W2:Y:S02]  /*03f0*/  LDG.E.64 R20, desc[UR6][R16.64+-0x30] ;  /* 0xffffd00610147981 */ /* 0x000ea4000c1e1b00 */
[----:B--2---:R-:W-:-:S07]  /*0400*/  DFMA R20, R18, R20, R26 ;  /* 0x000000141214722b */ /* 0x004fce000000001a */
[----:B------:R2:W-:Y:S04]  /*0410*/  STG.E.64 desc[UR6][R10.64], R20 ;  /* 0x000000140a007986 */ /* 0x0005e8000c101b06 */
[----:B------:R-:W3:Y:S04]  /*0420*/  LDG.E.64 R18, desc[UR6][R14.64+-0x28] ;  /* 0xffffd8060e127981 */ /* 0x000ee8000c1e1b00 */
[----:B------:R-:W3:Y:S02]  /*0430*/  LDG.E.64 R22, desc[UR6][R16.64+-0x28] ;  /* 0xffffd80610167981 */ /* 0x000ee4000c1e1b00 */
[----:B---3--:R-:W-:-:S07]  /*0440*/  DFMA R22, R18, R22, R20 ;  /* 0x000000161216722b */ /* 0x008fce0000000014 */
[----:B------:R3:W-:Y:S04]  /*0450*/  STG.E.64 desc[UR6][R10.64], R22 ;  /* 0x000000160a007986 */ /* 0x0007e8000c101b06 */
[----:B------:R-:W4:Y:S04]  /*0460*/  LDG.E.64 R18, desc[UR6][R14.64+-0x20] ;  /* 0xffffe0060e127981 */ /* 0x000f28000c1e1b00 */
[----:B0-----:R-:W4:Y:S02]  /*0470*/  LDG.E.64 R28, desc[UR6][R16.64+-0x20] ;  /* 0xffffe006101c7981 */ /* 0x001f24000c1e1b00 */
[----:B----4-:R-:W-:-:S07]  /*0480*/  DFMA R28, R18, R28, R22 ;  /* 0x0000001c121c722b */ /* 0x010fce0000000016 */
[----:B------:R0:W-:Y:S04]  /*0490*/  STG.E.64 desc[UR6][R10.64], R28 ;  /* 0x0000001c0a007986 */ /* 0x0001e8000c101b06 */
[----:B------:R-:W4:Y:S04]  /*04a0*/  LDG.E.64 R18, desc[UR6][R14.64+-0x18] ;  /* 0xffffe8060e127981 */ /* 0x000f28000c1e1b00 */
[----:B-1----:R-:W4:Y:S02]  /*04b0*/  LDG.E.64 R26, desc[UR6][R16.64+-0x18] ;  /* 0xffffe806101a7981 */ /* 0x002f24000c1e1b00 */
[----:B----4-:R-:W-:-:S07]  /*04c0*/  DFMA R26, R18, R26, R28 ;  /* 0x0000001a121a722b */ /* 0x010fce000000001c */
[----:B------:R1:W-:Y:S04]  /*04d0*/  STG.E.64 desc[UR6][R10.64], R26 ;  /* 0x0000001a0a007986 */ /* 0x0003e8000c101b06 */
[----:B------:R-:W4:Y:S04]  /*04e0*/  LDG.E.64 R18, desc[UR6][R14.64+-0x10] ;  /* 0xfffff0060e127981 */ /* 0x000f28000c1e1b00 */
[----:B--2---:R-:W4:Y:S02]  /*04f0*/  LDG.E.64 R20, desc[UR6][R16.64+-0x10] ;  /* 0xfffff00610147981 */ /* 0x004f24000c1e1b00 */
[----:B----4-:R-:W-:-:S07]  /*0500*/  DFMA R20, R18, R20, R26 ;  /* 0x000000141214722b */ /* 0x010fce000000001a */
[----:B------:R2:W-:Y:S04]  /*0510*/  STG.E.64 desc[UR6][R10.64], R20 ;  /* 0x000000140a007986 */ /* 0x0005e8000c101b06 */
[----:B------:R-:W4:Y:S04]  /*0520*/  LDG.E.64 R18, desc[UR6][R14.64+-0x8] ;  /* 0xfffff8060e127981 */ /* 0x000f28000c1e1b00 */
[----:B---3--:R-:W4:Y:S02]  /*0530*/  LDG.E.64 R22, desc[UR6][R16.64+-0x8] ;  /* 0xfffff80610167981 */ /* 0x008f24000c1e1b00 */
[----:B----4-:R-:W-:-:S07]  /*0540*/  DFMA R22, R18, R22, R20 ;  /* 0x000000161216722b */ /* 0x010fce0000000014 */
        /* <DEDUP_REMOVED lines=26> */
[----:B--2---:R-:W4:Y:S01]  /*06f0*/  LDG.E.64 R20, desc[UR6][R16.64+0x30] ;  /* 0x0000300610147981 */ /* 0x004f22000c1e1b00 */
[----:B------:R-:W-:Y:S01]  /*0700*/  IADD3 R9, P1, PT, R9, -0x10, RZ ;  /* 0xfffffff009097810 */ /* 0x000fe20007f3e0ff */
[----:B----4-:R-:W-:-:S07]  /*0710*/  DFMA R18, R18, R20, R26 ;  /* 0x000000141212722b */ /* 0x010fce000000001a */
[----:B------:R0:W-:Y:S04]  /*0720*/  STG.E.64 desc[UR6][R10.64], R18 ;  /* 0x000000120a007986 */ /* 0x0001e8000c101b06 */
[----:B------:R1:W2:Y:S04]  /*0730*/  LDG.E.64 R20, desc[UR6][R14.64+0x38] ;  /* 0x000038060e147981 */ /* 0x0002a8000c1e1b00 */
[----:B---3--:R3:W2:Y:S01]  /*0740*/  LDG.E.64 R22, desc[UR6][R16.64+0x38] ;  /* 0x0000380610167981 */ /* 0x0086a2000c1e1b00 */
[----:B------:R-:W-:Y:S02]  /*0750*/  IADD3.X R24, PT, PT, R24, -0x1, RZ, P1, !PT ;  /* 0xffffffff18187810 */ /* 0x000fe40000ffe4ff */
[----:B------:R-:W-:-:S02]  /*0760*/  ISETP.NE.U32.AND P1, PT, R9, RZ, PT ;  /* 0x000000ff0900720c */ /* 0x000fc40003f25070 */
[----:B-1----:R-:W-:Y:S02]  /*0770*/  IADD3 R14, P2, PT, R14, 0x80, RZ ;  /* 0x000000800e0e7810 */ /* 0x002fe40007f5e0ff */
[----:B------:R-:W-:Y:S02]  /*0780*/  ISETP.NE.AND.EX P1, PT, R24, RZ, PT, P1 ;  /* 0x000000ff1800720c */ /* 0x000fe40003f25310 */
[----:B---3--:R-:W-:Y:S01]  /*0790*/  IADD3 R16, P3, PT, R16, 0x80, RZ ;  /* 0x0000008010107810 */ /* 0x008fe20007f7e0ff */
[----:B------:R-:W-:-:S04]  /*07a0*/  IMAD.X R15, RZ, RZ, R15, P2 ;  /* 0x000000ffff0f7224 */ /* 0x000fc800010e060f */
[----:B------:R-:W-:Y:S01]  /*07b0*/  IMAD.X R17, RZ, RZ, R17, P3 ;  /* 0x000000ffff117224 */ /* 0x000fe200018e0611 */
[----:B--2---:R-:W-:-:S07]  /*07c0*/  DFMA R20, R20, R22, R18 ;  /* 0x000000161414722b */ /* 0x004fce0000000012 */
[----:B------:R0:W-:Y:S01]  /*07d0*/  STG.E.64 desc[UR6][R10.64], R20 ;  /* 0x000000140a007986 */ /* 0x0001e2000c101b06 */
[----:B------:R-:W-:Y:S05]  /*07e0*/  @P1 BRA `(.L_x_1) ;  /* 0xfffffff800dc1947 */ /* 0x000fea000383ffff */
.L_x_0:
[----:B------:R-:W-:Y:S05]  /*07f0*/  @!P0 EXIT ;  /* 0x000000000000894d */ /* 0x000fea0003800000 */
[----:B------:R-:W-:Y:S02]  /*0800*/  ISETP.GE.U32.AND P1, PT, R5, 0x8, PT ;  /* 0x000000080500780c */ /* 0x000fe40003f26070 */
[----:B------:R-:W-:Y:S02]  /*0810*/  LOP3.LUT R9, R8, 0x7, RZ, 0xc0, !PT ;  /* 0x0000000708097812 */ /* 0x000fe400078ec0ff */
[----:B------:R-:W-:Y:S02]  /*0820*/  ISETP.GE.U32.AND.EX P1, PT, RZ, RZ, PT, P1 ;  /* 0x000000ffff00720c */ /* 0x000fe40003f26110 */
[----:B------:R-:W-:-:S04]  /*0830*/  ISETP.NE.U32.AND P0, PT, R9, RZ, PT ;  /* 0x000000ff0900720c */ /* 0x000fc80003f05070 */
[----:B------:R-:W-:-:S07]  /*0840*/  ISETP.NE.AND.EX P0, PT, RZ, RZ, PT, P0 ;  /* 0x000000ffff00720c */ /* 0x000fce0003f05300 */
[----:B------:R-:W-:Y:S06]  /*0850*/  @!P1 BRA `(.L_x_2) ;  /* 0x0000000000a89947 */ /* 0x000fec0003800000 */
[----:B------:R-:W1:Y:S01]  /*0860*/  LDC.64 R14, c[0x0][0x380] ;  /* 0x0000e000ff0e7b82 */ /* 0x000e620000000a00 */
[----:B------:R-:W-:-:S05]  /*0870*/  IADD3 R5, P1, PT, R3, R12, RZ ;  /* 0x0000000c03057210 */ /* 0x000fca0007f3e0ff */
[----:B0-----:R-:W-:Y:S02]  /*0880*/  IMAD.X R18, R2, 0x1, R0, P1 ;  /* 0x0000000102127824 */ /* 0x001fe400008e0600 */
[----:B------:R-:W0:Y:S01]  /*0890*/  LDC.64 R16, c[0x0][0x388] ;  /* 0x0000e200ff107b82 */ /* 0x000e220000000a00 */
[----:B-1----:R-:W-:-:S04]  /*08a0*/  LEA R14, P1, R5, R14, 0x3 ;  /* 0x0000000e050e7211 */ /* 0x002fc800078218ff */
[----:B------:R-:W-:Y:S02]  /*08b0*/  LEA.HI.X R15, R5, R15, R18, 0x3, P1 ;  /* 0x0000000f050f7211 */ /* 0x000fe400008f1c12 */
[----:B0-----:R-:W-:-:S03]  /*08c0*/  LEA R16, P2, R3, R16, 0x3 ;  /* 0x0000001003107211 */ /* 0x001fc600078418ff */
[----:B------:R-:W2:Y:S01]  /*08d0*/  LDG.E.64 R18, desc[UR6][R14.64] ;  /* 0x000000060e127981 */ /* 0x000ea2000c1e1b00 */
[----:B------:R-:W-:-:S05]  /*08e0*/  LEA.HI.X R17, R3, R17, R2, 0x3, P2 ;  /* 0x0000001103117211 */ /* 0x000fca00010f1c02 */
        /* <DEDUP_REMOVED lines=15> */
[----:B0-----:R-:W4:Y:S04]  /*09e0*/  LDG.E.64 R26, desc[UR6][R14.64+0x20] ;  /* 0x000020060e1a7981 */ /* 0x001f28000c1e1b00 */
[----:B------:R-:W4:Y:S02]  /*09f0*/  LDG.E.64 R18, desc[UR6][R16.64+0x20] ;  /* 0x0000200610127981 */ /* 0x000f24000c1e1b00 */
[----:B----4-:R-:W-:-:S07]  /*0a00*/  DFMA R26, R26, R18, R28 ;  /* 0x000000121a1a722b */ /* 0x010fce000000001c */
[----:B------:R4:W-:Y:S04]  /*0a10*/  STG.E.64 desc[UR6][R10.64], R26 ;  /* 0x0000001a0a007986 */ /* 0x0009e8000c101b06 */
[----:B-1----:R-:W5:Y:S04]  /*0a20*/  LDG.E.64 R22, desc[UR6][R14.64+0x28] ;  /* 0x000028060e167981 */ /* 0x002f68000c1e1b00 */
[----:B------:R-:W5:Y:S02]  /*0a30*/  LDG.E.64 R18, desc[UR6][R16.64+0x28] ;  /* 0x0000280610127981 */ /* 0x000f64000c1e1b00 */
[----:B-----5:R-:W-:-:S07]  /*0a40*/  DFMA R22, R22, R18, R26 ;  /* 0x000000121616722b */ /* 0x020fce000000001a */
[----:B------:R4:W-:Y:S04]  /*0a50*/  STG.E.64 desc[UR6][R10.64], R22 ;  /* 0x000000160a007986 */ /* 0x0009e8000c101b06 */
[----:B------:R-:W5:Y:S04]  /*0a60*/  LDG.E.64 R18, desc[UR6][R14.64+0x30] ;  /* 0x000030060e127981 */ /* 0x000f68000c1e1b00 */
[----:B--2---:R-:W5:Y:S02]  /*0a70*/  LDG.E.64 R20, desc[UR6][R16.64+0x30] ;  /* 0x0000300610147981 */ /* 0x004f64000c1e1b00 */
[----:B-----5:R-:W-:-:S07]  /*0a80*/  DFMA R18, R18, R20, R22 ;  /* 0x000000141212722b */ /* 0x020fce0000000016 */
[----:B------:R4:W-:Y:S04]  /*0a90*/  STG.E.64 desc[UR6][R10.64], R18 ;  /* 0x000000120a007986 */ /* 0x0009e8000c101b06 */
[----:B------:R-:W2:Y:S04]  /*0aa0*/  LDG.E.64 R20, desc[UR6][R14.64+0x38] ;  /* 0x000038060e147981 */ /* 0x000ea8000c1e1b00 */
[----:B---3--:R-:W2:Y:S01]  /*0ab0*/  LDG.E.64 R28, desc[UR6][R16.64+0x38] ;  /* 0x00003806101c7981 */ /* 0x008ea2000c1e1b00 */
[----:B------:R-:W-:-:S05]  /*0ac0*/  IADD3 R3, P1, PT, R3, 0x8, RZ ;  /* 0x0000000803037810 */ /* 0x000fca0007f3e0ff */
[----:B------:R-:W-:Y:S01]  /*0ad0*/  IMAD.X R2, RZ, RZ, R2, P1 ;  /* 0x000000ffff027224 */ /* 0x000fe200008e0602 */
[----:B--2---:R-:W-:-:S07]  /*0ae0*/  DFMA R20, R20, R28, R18 ;  /* 0x0000001c1414722b */ /* 0x004fce0000000012 */
[----:B------:R4:W-:Y:S04]  /*0af0*/  STG.E.64 desc[UR6][R10.64], R20 ;  /* 0x000000140a007986 */ /* 0x0009e8000c101b06 */
.L_x_2:
[----:B------:R-:W-:Y:S05]  /*0b00*/  @!P0 EXIT ;  /* 0x000000000000894d */ /* 0x000fea0003800000 */
[----:B------:R-:W-:Y:S01]  /*0b10*/  ISETP.GE.U32.AND P1, PT, R9, 0x4, PT ;  /* 0x000000040900780c */ /* 0x000fe20003f26070 */
[----:B------:R-:W-:Y:S01]  /*0b20*/  IMAD.MOV.U32 R16, RZ, RZ, RZ ;  /* 0x000000ffff107224 */ /* 0x000fe200078e00ff */
[----:B------:R-:W-:Y:S02]  /*0b30*/  LOP3.LUT R5, R8, 0x3, RZ, 0xc0, !PT ;  /* 0x0000000308057812 */ /* 0x000fe400078ec0ff */
[----:B------:R-:W-:Y:S02]  /*0b40*/  ISETP.GE.U32.AND.EX P1, PT, RZ, RZ, PT, P1 ;  /* 0x000000ffff00720c */ /* 0x000fe40003f26110 */
[----:B------:R-:W-:-:S04]  /*0b50*/  ISETP.NE.U32.AND P0, PT, R5, RZ, PT ;  /* 0x000000ff0500720c */ /* 0x000fc80003f05070 */
[----:B------:R-:W-:-:S07]  /*0b60*/  ISETP.NE.AND.EX P0, PT, R16, RZ, PT, P0 ;  /* 0x000000ff1000720c */ /* 0x000fce0003f05300 */
[----:B------:R-:W-:Y:S06]  /*0b70*/  @!P1 BRA `(.L_x_3) ;  /* 0x0000000000689947 */ /* 0x000fec0003800000 */
[----:B------:R-:W1:Y:S01]  /*0b80*/  LDC.64 R8, c[0x0][0x380] ;  /* 0x0000e000ff087b82 */ /* 0x000e620000000a00 */
[----:B------:R-:W-:-:S05]  /*0b90*/  IADD3 R12, P1, PT, R3, R12, RZ ;  /* 0x0000000c030c7210 */ /* 0x000fca0007f3e0ff */
[----:B------:R-:W-:Y:S02]  /*0ba0*/  IMAD.X R0, R2, 0x1, R0, P1 ;  /* 0x0000000102007824 */ /* 0x000fe400008e0600 */
[----:B------:R-:W2:Y:S01]  /*0bb0*/  LDC.64 R14, c[0x0][0x388] ;  /* 0x0000e200ff0e7b82 */ /* 0x000ea20000000a00 */
[----:B-1----:R-:W-:-:S04]  /*0bc0*/  LEA R8, P1, R12, R8, 0x3 ;  /* 0x000000080c087211 */ /* 0x002fc800078218ff */
[----:B------:R-:W-:Y:S02]  /*0bd0*/  LEA.HI.X R9, R12, R9, R0, 0x3, P1 ;  /* 0x000000090c097211 */ /* 0x000fe400008f1c00 */
[----:B--2---:R-:W-:-:S03]  /*0be0*/  LEA R14, P2, R3, R14, 0x3 ;  /* 0x0000000e030e7211 */ /* 0x004fc600078418ff */
[----:B------:R-:W2:Y:S01]  /*0bf0*/  LDG.E.64 R12, desc[UR6][R8.64] ;  /* 0x00000006080c7981 */ /* 0x000ea2000c1e1b00 */
[----:B------:R-:W-:-:S05]  /*0c00*/  LEA.HI.X R15, R3, R15, R2, 0x3, P2 ;  /* 0x0000000f030f7211 */ /* 0x000fca00010f1c02 */
[----:B0---4-:R-:W2:Y:S02]  /*0c10*/  LDG.E.64 R18, desc[UR6][R14.64] ;  /* 0x000000060e127981 */ /* 0x011ea4000c1e1b00 */
        /* <DEDUP_REMOVED lines=11> */
[----:B------:R-:W2:Y:S01]  /*0cd0*/  LDG.E.64 R26, desc[UR6][R14.64+0x18] ;  /* 0x000018060e1a7981 */ /* 0x000ea2000c1e1b00 */
[----:B------:R-:W-:-:S05]  /*0ce0*/  IADD3 R3, P1, PT, R3, 0x4, RZ ;  /* 0x0000000403037810 */ /* 0x000fca0007f3e0ff */
[----:B------:R-:W-:Y:S01]  /*0cf0*/  IMAD.X R2, RZ, RZ, R2, P1 ;  /* 0x000000ffff027224 */ /* 0x000fe200008e0602 */
[----:B--2---:R-:W-:-:S07]  /*0d00*/  DFMA R20, R20, R26, R22 ;  /* 0x0000001a1414722b */ /* 0x004fce0000000016 */
[----:B------:R1:W-:Y:S04]  /*0d10*/  STG.E.64 desc[UR6][R10.64], R20 ;  /* 0x000000140a007986 */ /* 0x0003e8000c101b06 */
.L_x_3:
[----:B------:R-:W-:Y:S05]  /*0d20*/  @!P0 EXIT ;  /* 0x000000000000894d */ /* 0x000fea0003800000 */
[----:B------:R-:W2:Y:S01]  /*0d30*/  LDC.64 R8, c[0x0][0x388] ;  /* 0x0000e200ff087b82 */ /* 0x000ea20000000a00 */
[----:B------:R-:W-:Y:S02]  /*0d40*/  IMAD.MOV.U32 R14, RZ, RZ, R3 ;  /* 0x000000ffff0e7224 */ /* 0x000fe400078e0003 */
[----:B------:R-:W-:Y:S02]  /*0d50*/  IMAD.MOV.U32 R15, RZ, RZ, R2 ;  /* 0x000000ffff0f7224 */ /* 0x000fe400078e0002 */
[----:B------:R-:W-:-:S03]  /*0d60*/  IMAD.WIDE.U32 R14, R25, UR8, R14 ;  /* 0x00000008190e7c25 */ /* 0x000fc6000f8e000e */
[----:B-1----:R-:W1:Y:S01]  /*0d70*/  LDC.64 R12, c[0x0][0x380] ;  /* 0x0000e000ff0c7b82 */ /* 0x002e620000000a00 */
[----:B------:R-:W-:-:S05]  /*0d80*/  IADD3 R6, P1, PT, R6, R14, RZ ;  /* 0x0000000e06067210 */ /* 0x000fca0007f3e0ff */
[----:B------:R-:W-:Y:S01]  /*0d90*/  IMAD.X R4, R4, 0x1, R15, P1 ;  /* 0x0000000104047824 */ /* 0x000fe200008e060f */
[----:B--2---:R-:W-:-:S04]  /*0da0*/  LEA R8, P0, R3, R8, 0x3 ;  /* 0x0000000803087211 */ /* 0x004fc800078018ff */
[----:B------:R-:W-:Y:S02]  /*0db0*/  LEA.HI.X R9, R3, R9, R2, 0x3, P0 ;  /* 0x0000000903097211 */ /* 0x000fe400000f1c02 */
[----:B-1----:R-:W-:-:S04]  /*0dc0*/  LEA R12, P2, R6, R12, 0x3 ;  /* 0x0000000c060c7211 */ /* 0x002fc800078418ff */
[----:B------:R-:W-:-:S09]  /*0dd0*/  LEA.HI.X R13, R6, R13, R4, 0x3, P2 ;  /* 0x0000000d060d7211 */ /* 0x000fd200010f1c04 */
.L_x_4:
[----:B------:R-:W-:Y:S02]  /*0de0*/  IMAD.MOV.U32 R2, RZ, RZ, R12 ;  /* 0x000000ffff027224 */ /* 0x000fe400078e000c */
[----:B------:R-:W-:Y:S02]  /*0df0*/  IMAD.MOV.U32 R3, RZ, RZ, R13 ;  /* 0x000000ffff037224 */ /* 0x000fe400078e000d */
[----:B------:R-:W-:Y:S02]  /*0e00*/  IMAD.MOV.U32 R6, RZ, RZ, R8 ;  /* 0x000000ffff067224 */ /* 0x000fe400078e0008 */
[----:B------:R-:W-:Y:S02]  /*0e10*/  IMAD.MOV.U32 R7, RZ, RZ, R9 ;  /* 0x000000ffff077224 */ /* 0x000fe400078e0009 */
[----:B------:R-:W0:Y:S04]  /*0e20*/  LDG.E.64 R2, desc[UR6][R2.64] ;  /* 0x0000000602027981 */ /* 0x000e28000c1e1b00 */
[----:B------:R-:W0:Y:S01]  /*0e30*/  LDG.E.64 R6, desc[UR6][R6.64] ;  /* 0x0000000606067981 */ /* 0x000e22000c1e1b00 */
[----:B------:R-:W-:-:S02]  /*0e40*/  IADD3 R5, P0, PT, R5, -0x1, RZ ;  /* 0xffffffff05057810 */ /* 0x000fc40007f1e0ff */
[----:B------:R-:W-:Y:S02]  /*0e50*/  IADD3 R8, P1, PT, R8, 0x8, RZ ;  /* 0x0000000808087810 */ /* 0x000fe40007f3e0ff */
[----:B------:R-:W-:Y:S02]  /*0e60*/  IADD3.X R16, PT, PT, R16, -0x1, RZ, P0, !PT ;  /* 0xffffffff10107810 */ /* 0x000fe400007fe4ff */
[----:B------:R-:W-:Y:S01]  /*0e70*/  ISETP.NE.U32.AND P0, PT, R5, RZ, PT ;  /* 0x000000ff0500720c */ /* 0x000fe20003f05070 */
[----:B------:R-:W-:Y:S01]  /*0e80*/  IMAD.X R9, RZ, RZ, R9, P1 ;  /* 0x000000ffff097224 */ /* 0x000fe200008e0609 */
[----:B------:R-:W-:Y:S02]  /*0e90*/  IADD3 R12, P2, PT, R12, 0x8, RZ ;  /* 0x000000080c0c7810 */ /* 0x000fe40007f5e0ff */
[----:B------:R-:W-:-:S03]  /*0ea0*/  ISETP.NE.AND.EX P0, PT, R16, RZ, PT, P0 ;  /* 0x000000ff1000720c */ /* 0x000fc60003f05300 */
[----:B------:R-:W-:Y:S01]  /*0eb0*/  IMAD.X R13, RZ, RZ, R13, P2 ;  /* 0x000000ffff0d7224 */ /* 0x000fe200010e060d */
[----:B01--4-:R-:W-:-:S07]  /*0ec0*/  DFMA R20, R2, R6, R20 ;  /* 0x000000060214722b */ /* 0x013fce0000000014 */
[----:B------:R1:W-:Y:S02]  /*0ed0*/  STG.E.64 desc[UR6][R10.64], R20 ;  /* 0x000000140a007986 */ /* 0x0003e4000c101b06 */
[----:B------:R-:W-:Y:S05]  /*0ee0*/  @P0 BRA `(.L_x_4) ;  /* 0xfffffffc00bc0947 */ /* 0x000fea000383ffff */
[----:B------:R-:W-:Y:S05]  /*0ef0*/  EXIT ;  /* 0x000000000000794d */ /* 0x000fea0003800000 */
.L_x_5:
[----:B------:R-:W-:-:S00]  /*0f00*/  BRA `(.L_x_5) ;  /* 0xfffffffc00fc7947 */ /* 0x000fc0000383ffff */
[----:B------:R-:W-:-:S00]  /*0f10*/  NOP ;  /* 0x0000000000007918 */ /* 0x000fc00000000000 */
        /* <DEDUP_REMOVED lines=14> */
.L_x_24:


//--------------------- .text._Z21cuda_gaussian1d_multiIfEvPT_S1_S1_llll --------------------------
	.section	.text._Z21cuda_gaussian1d_multiIfEvPT_S1_S1_llll,"ax",@progbits
	.align	128
        .global         _Z21cuda_gaussian1d_multiIfEvPT_S1_S1_llll
        .type           _Z21cuda_gaussian1d_multiIfEvPT_S1_S1_llll,@function
        .size           _Z21cuda_gaussian1d_multiIfEvPT_S1_S1_llll,(.L_x_25 - _Z21cuda_gaussian1d_multiIfEvPT_S1_S1_llll)
        .other          _Z21cuda_gaussian1d_multiIfEvPT_S1_S1_llll,@"STO_CUDA_ENTRY STV_DEFAULT"
_Z21cuda_gaussian1d_multiIfEvPT_S1_S1_llll:
.text._Z21cuda_gaussian1d_multiIfEvPT_S1_S1_llll:
        /* <DEDUP_REMOVED lines=25> */
[----:B--2---:R0:W-:Y:S01]  /*0190*/  STG.E desc[UR6][R4.64], RZ ;  /* 0x000000ff04007986 */ /* 0x0041e2000c101906 */
[----:B------:R-:W-:-:S13]  /*01a0*/  ISETP.GE.AND.EX P0, PT, R9, RZ, PT, P0 ;  /* 0x000000ff0900720c */ /* 0x000fda0003f06300 */
[----:B0-----:R-:W-:Y:S05]  /*01b0*/  @!P0 EXIT ;  /* 0x000000000000894d */ /* 0x001fea0003800000 */
[----:B------:R-:W0:Y:S01]  /*01c0*/  LDCU.64 UR8, c[0x0][0x3a8] ;  /* 0x00007500ff0877ac */ /* 0x000e220008000a00 */
[C---:B------:R-:W-:Y:S01]  /*01d0*/  ISETP.GE.U32.AND P1, PT, R8.reuse, 0x10, PT ;  /* 0x000000100800780c */ /* 0x040fe20003f26070 */
[----:B------:R-:W-:Y:S01]  /*01e0*/  IMAD.MOV.U32 R15, RZ, RZ, RZ ;  /* 0x000000ffff0f7224 */ /* 0x000fe200078e00ff */
[----:B------:R-:W-:Y:S01]  /*01f0*/  LOP3.LUT R16, R8, 0xf, RZ, 0xc0, !PT ;  /* 0x0000000f08107812 */ /* 0x000fe200078ec0ff */
[----:B------:R-:W-:Y:S01]  /*0200*/  IMAD.MOV.U32 R0, RZ, RZ, RZ ;  /* 0x000000ffff007224 */ /* 0x000fe200078e00ff */
[----:B------:R-:W-:Y:S01]  /*0210*/  ISETP.GE.U32.AND.EX P1, PT, R9, RZ, PT, P1 ;  /* 0x000000ff0900720c */ /* 0x000fe20003f26110 */
[----:B------:R-:W-:Y:S01]  /*0220*/  IMAD.MOV.U32 R19, RZ, RZ, RZ ;  /* 0x000000ffff137224 */ /* 0x000fe200078e00ff */
[----:B------:R-:W-:-:S04]  /*0230*/  ISETP.NE.U32.AND P0, PT, R16, RZ, PT ;  /* 0x000000ff1000720c */ /* 0x000fc80003f05070 */
[----:B------:R-:W-:Y:S01]  /*0240*/  ISETP.NE.AND.EX P0, PT, RZ, RZ, PT, P0 ;  /* 0x000000ffff00720c */ /* 0x000fe20003f05300 */
[----:B0-----:R-:W-:-:S04]  /*0250*/  IMAD.WIDE.U32 R6, R11, UR8, R2 ;  /* 0x000000080b067c25 */ /* 0x001fc8000f8e0002 */
[----:B------:R-:W-:-:S04]  /*0260*/  IMAD R13, R11, UR9, RZ ;  /* 0x000000090b0d7c24 */ /* 0x000fc8000f8e02ff */
[----:B------:R-:W-:Y:S01]  /*0270*/  IMAD.IADD R17, R7, 0x1, R13 ;  /* 0x0000000107117824 */ /* 0x000fe200078e020d */
[----:B------:R-:W-:Y:S06]  /*0280*/  @!P1 BRA `(.L_x_6) ;  /* 0x00000004005c9947 */ /* 0x000fec0003800000 */
[----:B------:R-:W0:Y:S01]  /*0290*/  LDCU.128 UR12, c[0x0][0x380] ;  /* 0x00007000ff0c77ac */ /* 0x000e220008000c00 */
[----:B------:R-:W-:Y:S01]  /*02a0*/  LOP3.LUT R0, R9, 0x7fffffff, RZ, 0xc0, !PT ;  /* 0x7fffffff09007812 */ /* 0x000fe200078ec0ff */
[----:B------:R-:W-:Y:S01]  /*02b0*/  IMAD.MOV.U32 R19, RZ, RZ, RZ ;  /* 0x000000ffff137224 */ /* 0x000fe200078e00ff */
[----:B------:R-:W-:-:S03]  /*02c0*/  LOP3.LUT R15, R8, 0xfffffff0, RZ, 0xc0, !PT ;  /* 0xfffffff0080f7812 */ /* 0x000fc600078ec0ff */
[----:B------:R-:W-:Y:S01]  /*02d0*/  IMAD.MOV.U32 R10, RZ, RZ, R0 ;  /* 0x000000ffff0a7224 */ /* 0x000fe200078e0000 */
[----:B------:R-:W-:Y:S01]  /*02e0*/  MOV R9, R15 ;  /* 0x0000000f00097202 */ /* 0x000fe20000000f00 */
        /* <DEDUP_REMOVED lines=8> */
.L_x_7:
[----:B------:R-:W2:Y:S04]  /*0370*/  LDG.E R12, desc[UR6][R22.64+-0x20] ;  /* 0xffffe006160c7981 */ /* 0x000ea8000c1e1900 */
[----:B------:R-:W2:Y:S02]  /*0380*/  LDG.E R14, desc[UR6][R20.64+-0x20] ;  /* 0xffffe006140e7981 */ /* 0x000ea4000c1e1900 */
[----:B-12---:R-:W-:-:S05]  /*0390*/  FFMA R19, R12, R14, R19 ;  /* 0x0000000e0c137223 */ /* 0x006fca0000000013 */
[----:B------:R0:W-:Y:S04]  /*03a0*/  STG.E desc[UR6][R4.64], R19 ;  /* 0x0000001304007986 */ /* 0x0001e8000c101906 */
[----:B------:R-:W2:Y:S04]  /*03b0*/  LDG.E R12, desc[UR6][R22.64+-0x1c] ;  /* 0xffffe406160c7981 */ /* 0x000ea8000c1e1900 */
[----:B------:R-:W2:Y:S02]  /*03c0*/  LDG.E R14, desc[UR6][R20.64+-0x1c] ;  /* 0xffffe406140e7981 */ /* 0x000ea4000c1e1900 */
[----:B--2---:R-:W-:-:S05]  /*03d0*/  FFMA R25, R12, R14, R19 ;  /* 0x0000000e0c197223 */ /* 0x004fca0000000013 */
[----:B------:R1:W-:Y:S04]  /*03e0*/  STG.E desc[UR6][R4.64], R25 ;  /* 0x0000001904007986 */ /* 0x0003e8000c101906 */
[----:B------:R-:W2:Y:S04]  /*03f0*/  LDG.E R12, desc[UR6][R22.64+-0x18] ;  /* 0xffffe806160c7981 */ /* 0x000ea8000c1e1900 */
[----:B------:R-:W2:Y:S02]  /*0400*/  LDG.E R14, desc[UR6][R20.64+-0x18] ;  /* 0xffffe806140e7981 */ /* 0x000ea4000c1e1900 */
[----:B--2---:R-:W-:-:S05]  /*0410*/  FFMA R27, R12, R14, R25 ;  /* 0x0000000e0c1b7223 */ /* 0x004fca0000000019 */
[----:B------:R2:W-:Y:S04]  /*0420*/  STG.E desc[UR6][R4.64], R27 ;  /* 0x0000001b04007986 */ /* 0x0005e8000c101906 */
[----:B------:R-:W0:Y:S04]  /*0430*/  LDG.E R12, desc[UR6][R22.64+-0x14] ;  /* 0xffffec06160c7981 */ /* 0x000e28000c1e1900 */
[----:B------:R-:W0:Y:S02]  /*0440*/  LDG.E R14, desc[UR6][R20.64+-0x14] ;  /* 0xffffec06140e7981 */ /* 0x000e24000c1e1900 */
[----:B0-----:R-:W-:-:S05]  /*0450*/  FFMA R19, R12, R14, R27 ;  /* 0x0000000e0c137223 */ /* 0x001fca000000001b */
[----:B------:R0:W-:Y:S04]  /*0460*/  STG.E desc[UR6][R4.64], R19 ;  /* 0x0000001304007986 */ /* 0x0001e8000c101906 */
[----:B------:R-:W1:Y:S04]  /*0470*/  LDG.E R12, desc[UR6][R22.64+-0x10] ;  /* 0xfffff006160c7981 */ /* 0x000e68000c1e1900 */
[----:B------:R-:W1:Y:S02]  /*0480*/  LDG.E R14, desc[UR6][R20.64+-0x10] ;  /* 0xfffff006140e7981 */ /* 0x000e64000c1e1900 */
[----:B-1----:R-:W-:-:S05]  /*0490*/  FFMA R25, R12, R14, R19 ;  /* 0x0000000e0c197223 */ /* 0x002fca0000000013 */
        /* <DEDUP_REMOVED lines=38> */
[----:B------:R-:W2:Y:S01]  /*0700*/  LDG.E R14, desc[UR6][R20.64+0x18] ;  /* 0x00001806140e7981 */ /* 0x000ea2000c1e1900 */
[----:B------:R-:W-:-:S04]  /*0710*/  IADD3 R9, P1, PT, R9, -0x10, RZ ;  /* 0xfffffff009097810 */ /* 0x000fc80007f3e0ff */
[----:B------:R-:W-:Y:S01]  /*0720*/  IADD3.X R10, PT, PT, R10, -0x1, RZ, P1, !PT ;  /* 0xffffffff0a0a7810 */ /* 0x000fe20000ffe4ff */
[----:B--2---:R-:W-:-:S05]  /*0730*/  FFMA R27, R12, R14, R25 ;  /* 0x0000000e0c1b7223 */ /* 0x004fca0000000019 */
[----:B------:R1:W-:Y:S04]  /*0740*/  STG.E desc[UR6][R4.64], R27 ;  /* 0x0000001b04007986 */ /* 0x0003e8000c101906 */
[----:B------:R2:W0:Y:S04]  /*0750*/  LDG.E R12, desc[UR6][R22.64+0x1c] ;  /* 0x00001c06160c7981 */ /* 0x000428000c1e1900 */
[----:B------:R3:W0:Y:S01]  /*0760*/  LDG.E R14, desc[UR6][R20.64+0x1c] ;  /* 0x00001c06140e7981 */ /* 0x000622000c1e1900 */
[----:B------:R-:W-:-:S04]  /*0770*/  ISETP.NE.U32.AND P1, PT, R9, RZ, PT ;  /* 0x000000ff0900720c */ /* 0x000fc80003f25070 */
[----:B------:R-:W-:Y:S02]  /*0780*/  ISETP.NE.AND.EX P1, PT, R10, RZ, PT, P1 ;  /* 0x000000ff0a00720c */ /* 0x000fe40003f25310 */
[----:B--2---:R-:W-:Y:S02]  /*0790*/  IADD3 R22, P2, PT, R22, 0x40, RZ ;  /* 0x0000004016167810 */ /* 0x004fe40007f5e0ff */
[----:B---3--:R-:W-:-:S03]  /*07a0*/  IADD3 R20, P3, PT, R20, 0x40, RZ ;  /* 0x0000004014147810 */ /* 0x008fc60007f7e0ff */
[----:B------:R-:W-:Y:S01]  /*07b0*/  IMAD.X R23, RZ, RZ, R23, P2 ;  /* 0x000000ffff177224 */ /* 0x000fe200010e0617 */
[----:B------:R-:W-:Y:S01]  /*07c0*/  IADD3.X R21, PT, PT, RZ, R21, RZ, P3, !PT ;  /* 0x00000015ff157210 */ /* 0x000fe20001ffe4ff */
[----:B0-----:R-:W-:-:S05]  /*07d0*/  FFMA R19, R12, R14, R27 ;  /* 0x0000000e0c137223 */ /* 0x001fca000000001b */
[----:B------:R1:W-:Y:S01]  /*07e0*/  STG.E desc[UR6][R4.64], R19 ;  /* 0x0000001304007986 */ /* 0x0003e2000c101906 */
[----:B------:R-:W-:Y:S05]  /*07f0*/  @P1 BRA `(.L_x_7) ;  /* 0xfffffff800dc1947 */ /* 0x000fea000383ffff */
.L_x_6:
[----:B------:R-:W-:Y:S05]  /*0800*/  @!P0 EXIT ;  /* 0x000000000000894d */ /* 0x000fea0003800000 */
[----:B------:R-:W-:Y:S02]  /*0810*/  ISETP.GE.U32.AND P1, PT, R16, 0x8, PT ;  /* 0x000000081000780c */ /* 0x000fe40003f26070 */
[----:B------:R-:W-:Y:S02]  /*0820*/  LOP3.LUT R14, R8, 0x7, RZ, 0xc0, !PT ;  /* 0x00000007080e7812 */ /* 0x000fe400078ec0ff */
[----:B------:R-:W-:Y:S02]  /*0830*/  ISETP.GE.U32.AND.EX P1, PT, RZ, RZ, PT, P1 ;  /* 0x000000ffff00720c */ /* 0x000fe40003f26110 */
[----:B------:R-:W-:-:S04]  /*0840*/  ISETP.NE.U32.AND P0, PT, R14, RZ, PT ;  /* 0x000000ff0e00720c */ /* 0x000fc80003f05070 */
[----:B------:R-:W-:-:S07]  /*0850*/  ISETP.NE.AND.EX P0, PT, RZ, RZ, PT, P0 ;  /* 0x000000ffff00720c */ /* 0x000fce0003f05300 */
[----:B------:R-:W-:Y:S06]  /*0860*/  @!P1 BRA `(.L_x_8) ;  /* 0x0000000000a89947 */ /* 0x000fec0003800000 */
[----:B------:R-:W0:Y:S01]  /*0870*/  LDC.64 R22, c[0x0][0x380] ;  /* 0x0000e000ff167b82 */ /* 0x000e220000000a00 */
[----:B------:R-:W-:-:S05]  /*0880*/  IADD3 R9, P1, PT, R15, R6, RZ ;  /* 0x000000060f097210 */ /* 0x000fca0007f3e0ff */
[----:B------:R-:W-:Y:S02]  /*0890*/  IMAD.X R10, R0, 0x1, R17, P1 ;  /* 0x00000001000a7824 */ /* 0x000fe400008e0611 */
[----:B------:R-:W2:Y:S01]  /*08a0*/  LDC.64 R20, c[0x0][0x388] ;  /* 0x0000e200ff147b82 */ /* 0x000ea20000000a00 */
[----:B0-----:R-:W-:-:S04]  /*08b0*/  LEA R22, P1, R9, R22, 0x2 ;  /* 0x0000001609167211 */ /* 0x001fc800078210ff */
[----:B------:R-:W-:Y:S02]  /*08c0*/  LEA.HI.X R23, R9, R23, R10, 0x2, P1 ;  /* 0x0000001709177211 */ /* 0x000fe400008f140a */
[----:B--2---:R-:W-:-:S03]  /*08d0*/  LEA R20, P2, R15, R20, 0x2 ;  /* 0x000000140f147211 */ /* 0x004fc600078410ff */
[----:B------:R-:W2:Y:S01]  /*08e0*/  LDG.E R10, desc[UR6][R22.64] ;  /* 0x00000006160a7981 */ /* 0x000ea2000c1e1900 */
[----:B------:R-:W-:-:S05]  /*08f0*/  LEA.HI.X R21, R15, R21, R0, 0x2, P2 ;  /* 0x000000150f157211 */ /* 0x000fca00010f1400 */
[----:B------:R-:W2:Y:S02]  /*0900*/  LDG.E R9, desc[UR6][R20.64] ;  /* 0x0000000614097981 */ /* 0x000ea4000c1e1900 */
[----:B--2---:R-:W-:-:S05]  /*0910*/  FFMA R9, R10, R9, R19 ;  /* 0x000000090a097223 */ /* 0x004fca0000000013 */
        /* <DEDUP_REMOVED lines=26> */
[----:B------:R-:W1:Y:S01]  /*0ac0*/  LDG.E R12, desc[UR6][R20.64+0x1c] ;  /* 0x00001c06140c7981 */ /* 0x000e62000c1e1900 */
[----:B------:R-:W-:-:S05]  /*0ad0*/  IADD3 R15, P1, PT, R15, 0x8, RZ ;  /* 0x000000080f0f7810 */ /* 0x000fca0007f3e0ff */
[----:B------:R-:W-:Y:S02]  /*0ae0*/  IMAD.X R0, RZ, RZ, R0, P1 ;  /* 0x000000ffff007224 */ /* 0x000fe400008e0600 */
[----:B-1----:R-:W-:-:S05]  /*0af0*/  FFMA R19, R10, R12, R9 ;  /* 0x0000000c0a137223 */ /* 0x002fca0000000009 */
[----:B------:R2:W-:Y:S02]  /*0b00*/  STG.E desc[UR6][R4.64], R19 ;  /* 0x0000001304007986 */ /* 0x0005e4000c101906 */
.L_x_8:
        /* <DEDUP_REMOVED lines=8> */
[----:B--2---:R-:W0:Y:S01]  /*0b90*/  LDC.64 R8, c[0x0][0x380] ;  /* 0x0000e000ff087b82 */ /* 0x004e220000000a00 */
        /* <DEDUP_REMOVED lines=20> */
[----:B-1----:R-:W2:Y:S01]  /*0ce0*/  LDG.E R19, desc[UR6][R20.64+0xc] ;  /* 0x00000c0614137981 */ /* 0x002ea2000c1e1900 */
[----:B------:R-:W-:-:S04]  /*0cf0*/  IADD3 R15, P1, PT, R15, 0x4, RZ ;  /* 0x000000040f0f7810 */ /* 0x000fc80007f3e0ff */
[----:B------:R-:W-:Y:S01]  /*0d00*/  IADD3.X R0, PT, PT, RZ, R0, RZ, P1, !PT ;  /* 0x00000000ff007210 */ /* 0x000fe20000ffe4ff */
[----:B--2---:R-:W-:-:S05]  /*0d10*/  FFMA R19, R6, R19, R23 ;  /* 0x0000001306137223 */ /* 0x004fca0000000017 */
[----:B------:R0:W-:Y:S03]  /*0d20*/  STG.E desc[UR6][R4.64], R19 ;  /* 0x0000001304007986 */ /* 0x0001e6000c101906 */
.L_x_9:
[----:B------:R-:W-:Y:S05]  /*0d30*/  @!P0 EXIT ;  /* 0x000000000000894d */ /* 0x000fea0003800000 */
[----:B0-----:R-:W0:Y:S01]  /*0d40*/  LDC.64 R6, c[0x0][0x388] ;  /* 0x0000e200ff067b82 */ /* 0x001e220000000a00 */
[----:B------:R-:W-:Y:S02]  /*0d50*/  IMAD.MOV.U32 R16, RZ, RZ, R15 ;  /* 0x000000ffff107224 */ /* 0x000fe400078e000f */
[----:B------:R-:W-:Y:S02]  /*0d60*/  IMAD.MOV.U32 R17, RZ, RZ, R0 ;  /* 0x000000ffff117224 */ /* 0x000fe400078e0000 */
[----:B------:R-:W-:-:S03]  /*0d70*/  IMAD.WIDE.U32 R16, R11, UR8, R16 ;  /* 0x000000080b107c25 */ /* 0x000fc6000f8e0010 */
[----:B--2---:R-:W2:Y:S01]  /*0d80*/  LDC.64 R8, c[0x0][0x380] ;  /* 0x0000e000ff087b82 */ /* 0x004ea20000000a00 */
[----:B------:R-:W-:-:S05]  /*0d90*/  IADD3 R3, P1, PT, R2, R16, RZ ;  /* 0x0000001002037210 */ /* 0x000fca0007f3e0ff */
[----:B------:R-:W-:Y:S01]  /*0da0*/  IMAD.X R16, R13, 0x1, R17, P1 ;  /* 0x000000010d107824 */ /* 0x000fe200008e0611 */
[----:B0-----:R-:W-:-:S04]  /*0db0*/  LEA R11, P0, R15, R6, 0x2 ;  /* 0x000000060f0b7211 */ /* 0x001fc800078010ff */
[----:B------:R-:W-:Y:S02]  /*0dc0*/  LEA.HI.X R14, R15, R7, R0, 0x2, P0 ;  /* 0x000000070f0e7211 */ /* 0x000fe400000f1400 */
[----:B--2---:R-:W-:-:S04]  /*0dd0*/  LEA R8, P2, R3, R8, 0x2 ;  /* 0x0000000803087211 */ /* 0x004fc800078410ff */
[----:B------:R-:W-:-:S09]  /*0de0*/  LEA.HI.X R3, R3, R9, R16, 0x2, P2 ;  /* 0x0000000903037211 */ /* 0x000fd200010f1410 */
.L_x_10:
[----:B------:R-:W-:Y:S01]  /*0df0*/  MOV R6, R11 ;  /* 0x0000000b00067202 */ /* 0x000fe20000000f00 */
[----:B------:R-:W-:Y:S02]  /*0e00*/  IMAD.MOV.U32 R2, RZ, RZ, R8 ;  /* 0x000000ffff027224 */ /* 0x000fe400078e0008 */
[----:B------:R-:W-:-:S03]  /*0e10*/  IMAD.MOV.U32 R7, RZ, RZ, R14 ;  /* 0x000000ffff077224 */ /* 0x000fc600078e000e */
[----:B0-----:R0:W1:Y:S04]  /*0e20*/  LDG.E R0, desc[UR6][R2.64] ;  /* 0x0000000602007981 */ /* 0x001068000c1e1900 */
[----:B------:R-:W1:Y:S01]  /*0e30*/  LDG.E R6, desc[UR6][R6.64] ;  /* 0x0000000606067981 */ /* 0x000e62000c1e1900 */
[----:B------:R-:W-:Y:S02]  /*0e40*/  IADD3 R10, P0, PT, R10, -0x1, RZ ;  /* 0xffffffff0a0a7810 */ /* 0x000fe40007f1e0ff */
[----:B------:R-:W-:Y:S02]  /*0e50*/  IADD3 R11, P1, PT, R11, 0x4, RZ ;  /* 0x000000040b0b7810 */ /* 0x000fe40007f3e0ff */
[----:B------:R-:W-:Y:S02]  /*0e60*/  IADD3.X R12, PT, PT, R12, -0x1, RZ, P0, !PT ;  /* 0xffffffff0c0c7810 */ /* 0x000fe400007fe4ff */
[----:B------:R-:W-:Y:S01]  /*0e70*/  ISETP.NE.U32.AND P0, PT, R10, RZ, PT ;  /* 0x000000ff0a00720c */ /* 0x000fe20003f05070 */
[----:B------:R-:W-:Y:S01]  /*0e80*/  IMAD.X R14, RZ, RZ, R14, P1 ;  /* 0x000000ffff0e7224 */ /* 0x000fe200008e060e */
[----:B------:R-:W-:-:S02]  /*0e90*/  IADD3 R8, P2, PT, R8, 0x4, RZ ;  /* 0x0000000408087810 */ /* 0x000fc40007f5e0ff */
[----:B------:R-:W-:-:S03]  /*0ea0*/  ISETP.NE.AND.EX P0, PT, R12, RZ, PT, P0 ;  /* 0x000000ff0c00720c */ /* 0x000fc60003f05300 */
[----:B0-----:R-:W-:Y:S02]  /*0eb0*/  IMAD.X R3, RZ, RZ, R3, P2 ;  /* 0x000000ffff037224 */ /* 0x001fe400010e0603 */
[----:B-1----:R-:W-:-:S05]  /*0ec0*/  FFMA R19, R0, R6, R19 ;  /* 0x0000000600137223 */ /* 0x002fca0000000013 */
[----:B------:R0:W-:Y:S03]  /*0ed0*/  STG.E desc[UR6][R4.64], R19 ;  /* 0x0000001304007986 */ /* 0x0001e6000c101906 */
[----:B------:R-:W-:Y:S05]  /*0ee0*/  @P0 BRA `(.L_x_10) ;  /* 0xfffffffc00c00947 */ /* 0x000fea000383ffff */
[----:B------:R-:W-:Y:S05]  /*0ef0*/  EXIT ;  /* 0x000000000000794d */ /* 0x000fea0003800000 */
.L_x_11:
        /* <DEDUP_REMOVED lines=16> */
.L_x_25:


//--------------------- .text._Z15cuda_gaussian1dIdEvPT_S1_S1_ll --------------------------
	.section	.text._Z15cuda_gaussian1dIdEvPT_S1_S1_ll,"ax",@progbits
	.align	128
        .global         _Z15cuda_gaussian1dIdEvPT_S1_S1_ll
        .type           _Z15cuda_gaussian1dIdEvPT_S1_S1_ll,@function
        .size           _Z15cuda_gaussian1dIdEvPT_S1_S1_ll,(.L_x_26 - _Z15cuda_gaussian1dIdEvPT_S1_S1_ll)
        .other          _Z15cuda_gaussian1dIdEvPT_S1_S1_ll,@"STO_CUDA_ENTRY STV_DEFAULT"
_Z15cuda_gaussian1dIdEvPT_S1_S1_ll:
.text._Z15cuda_gaussian1dIdEvPT_S1_S1_ll:
[----:B------:R-:W-:Y:S01]  /*0000*/  LDC R1, c[0x0][0x37c] ;  /* 0x0000df00ff017b82 */ /* 0x000fe20000000800 */
[----:B------:R-:W0:Y:S01]  /*0010*/  S2R R0, SR_CTAID.X ;  /* 0x0000000000007919 */ /* 0x000e220000002500 */
[----:B------:R-:W0:Y:S01]  /*0020*/  LDCU UR4, c[0x0][0x360] ;  /* 0x00006c00ff0477ac */ /* 0x000e220008000800 */
[----:B------:R-:W0:Y:S01]  /*0030*/  S2R R3, SR_TID.X ;  /* 0x0000000000037919 */ /* 0x000e220000002100 */
[----:B------:R-:W1:Y:S01]  /*0040*/  LDCU.64 UR6, c[0x0][0x398] ;  /* 0x00007300ff0677ac */ /* 0x000e620008000a00 */
[----:B0-----:R-:W-:-:S05]  /*0050*/  IMAD R0, R0, UR4, R3 ;  /* 0x0000000400007c24 */ /* 0x001fca000f8e0203 */
[----:B-1----:R-:W-:-:S04]  /*0060*/  ISETP.GE.U32.AND P0, PT, R0, UR6, PT ;  /* 0x0000000600007c0c */ /* 0x002fc8000bf06070 */
[----:B------:R-:W-:-:S13]  /*0070*/  ISETP.GE.AND.EX P0, PT, RZ, UR7, PT, P0 ;  /* 0x00000007ff007c0c */ /* 0x000fda000bf06300 */
[----:B------:R-:W-:Y:S05]  /*0080*/  @P0 EXIT ;  /* 0x000000000000094d */ /* 0x000fea0003800000 */
[----:B------:R-:W0:Y:S01]  /*0090*/  LDC.64 R6, c[0x0][0x3a0] ;  /* 0x0000e800ff067b82 */ /* 0x000e220000000a00 */
[----:B------:R-:W1:Y:S01]  /*00a0*/  LDCU.64 UR4, c[0x0][0x390] ;  /* 0x00007200ff0477ac */ /* 0x000e620008000a00 */
[----:B------:R-:W-:Y:S01]  /*00b0*/  IMAD.SHL.U32 R10, R0, 0x8, RZ ;  /* 0x00000008000a7824 */ /* 0x000fe200078e00ff */
[----:B------:R-:W-:Y:S01]  /*00c0*/  SHF.R.U32.HI R11, RZ, 0x1d, R0 ;  /* 0x0000001dff0b7819 */ /* 0x000fe20000011600 */
[----:B------:R-:W2:Y:S03]  /*00d0*/  LDCU.64 UR6, c[0x0][0x358] ;  /* 0x00006b00ff0677ac */ /* 0x000ea60008000a00 */
[----:B-1----:R-:W-:-:S04]  /*00e0*/  IADD3 R4, P1, PT, R10, UR4, RZ ;  /* 0x000000040a047c10 */ /* 0x002fc8000ff3e0ff */
[----:B------:R-:W-:Y:S02]  /*00f0*/  IADD3.X R5, PT, PT, R11, UR5, RZ, P1, !PT ;  /* 0x000000050b057c10 */ /* 0x000fe40008ffe4ff */
[----:B0-----:R-:W-:-:S03]  /*0100*/  ISETP.GE.U32.AND P0, PT, R6, 0x1, PT ;  /* 0x000000010600780c */ /* 0x001fc60003f06070 */
[----:B--2---:R0:W-:Y:S01]  /*0110*/  STG.E.64 desc[UR6][R4.64], RZ ;  /* 0x000000ff04007986 */ /* 0x0041e2000c101b06 */
[----:B------:R-:W-:-:S13]  /*0120*/  ISETP.GE.AND.EX P0, PT, R7, RZ, PT, P0 ;  /* 0x000000ff0700720c */ /* 0x000fda0003f06300 */
[----:B0-----:R-:W-:Y:S05]  /*0130*/  @!P0 EXIT ;  /* 0x000000000000894d */ /* 0x001fea0003800000 */
[C---:B------:R-:W-:Y:S02]  /*0140*/  ISETP.GE.U32.AND P1, PT, R6.reuse, 0x10, PT ;  /* 0x000000100600780c */ /* 0x040fe40003f26070 */
[----:B------:R-:W-:Y:S02]  /*0150*/  CS2R R8, SRZ ;  /* 0x0000000000087805 */ /* 0x000fe4000001ff00 */
[----:B------:R-:W-:Y:S02]  /*0160*/  LOP3.LUT R15, R6, 0xf, RZ, 0xc0, !PT ;  /* 0x0000000f060f7812 */ /* 0x000fe400078ec0ff */
[----:B------:R-:W-:Y:S02]  /*0170*/  CS2R R2, SRZ ;  /* 0x0000000000027805 */ /* 0x000fe4000001ff00 */
[----:B------:R-:W-:Y:S02]  /*0180*/  ISETP.GE.U32.AND.EX P1, PT, R7, RZ, PT, P1 ;  /* 0x000000ff0700720c */ /* 0x000fe40003f26110 */
[----:B------:R-:W-:-:S04]  /*0190*/  ISETP.NE.U32.AND P0, PT, R15, RZ, PT ;  /* 0x000000ff0f00720c */ /* 0x000fc80003f05070 */
[----:B------:R-:W-:-:S07]  /*01a0*/  ISETP.NE.AND.EX P0, PT, RZ, RZ, PT, P0 ;  /* 0x000000ffff00720c */ /* 0x000fce0003f05300 */
        /* <DEDUP_REMOVED lines=8> */
[----:B------:R-:W-:-:S03]  /*0230*/  IADD3 R10, P1, PT, R10, UR8, RZ ;  /* 0x000000080a0a7c10 */ /* 0x000fc6000ff3e0ff */
[----:B------:R-:W-:Y:S01]  /*0240*/  UIADD3.X UR5, UPT, UPT, URZ, UR11, URZ, UP0, !UPT ;  /* 0x0000000bff057290 */ /* 0x000fe200087fe4ff */
[----:B------:R-:W-:Y:S01]  /*0250*/  IADD3 R10, P2, PT, R10, 0x40, RZ ;  /* 0x000000400a0a7810 */ /* 0x000fe20007f5e0ff */
[----:B------:R-:W-:-:S03]  /*0260*/  IMAD.U32 R12, RZ, RZ, UR4 ;  /* 0x00000004ff0c7e24 */ /* 0x000fc6000f8e00ff */
[----:B------:R-:W-:Y:S01]  /*0270*/  IADD3.X R11, PT, PT, RZ, UR9, R11, P2, P1 ;  /* 0x00000009ff0b7c10 */ /* 0x000fe200097e240b */
[----:B------:R-:W-:-:S08]  /*0280*/  IMAD.U32 R13, RZ, RZ, UR5 ;  /* 0x00000005ff0d7e24 */ /* 0x000fd0000f8e00ff */
.L_x_13:
        /* <DEDUP_REMOVED lines=20> */
[----:B-1----:R-:W4:Y:S04]  /*03d0*/  LDG.E.64 R2, desc[UR6][R10.64+-0x18] ;  /* 0xffffe8060a027981 */ /* 0x002f28000c1e1b00 */
[----:B------:R-:W4:Y:S02]  /*03e0*/  LDG.E.64 R22, desc[UR6][R12.64+-0x18] ;  /* 0xffffe8060c167981 */ /* 0x000f24000c1e1b00 */
[----:B----4-:R-:W-:-:S07]  /*03f0*/  DFMA R2, R2, R22, R16 ;  /* 0x000000160202722b */ /* 0x010fce0000000010 */
[----:B------:R1:W-:Y:S04]  /*0400*/  STG.E.64 desc[UR6][R4.64], R2 ;  /* 0x0000000204007986 */ /* 0x0003e8000c101b06 */
[----:B--2---:R-:W2:Y:S04]  /*0410*/  LDG.E.64 R18, desc[UR6][R10.64+-0x10] ;  /* 0xfffff0060a127981 */ /* 0x004ea8000c1e1b00 */
[----:B------:R-:W2:Y:S02]  /*0420*/  LDG.E.64 R22, desc[UR6][R12.64+-0x10] ;  /* 0xfffff0060c167981 */ /* 0x000ea4000c1e1b00 */
[----:B--2---:R-:W-:-:S07]  /*0430*/  DFMA R18, R18, R22, R2 ;  /* 0x000000161212722b */ /* 0x004fce0000000002 */
[----:B------:R2:W-:Y:S04]  /*0440*/  STG.E.64 desc[UR6][R4.64], R18 ;  /* 0x0000001204007986 */ /* 0x0005e8000c101b06 */
[----:B---3--:R-:W3:Y:S04]  /*0450*/  LDG.E.64 R20, desc[UR6][R10.64+-0x8] ;  /* 0xfffff8060a147981 */ /* 0x008ee8000c1e1b00 */
        /* <DEDUP_REMOVED lines=44> */
.L_x_12:
        /* <DEDUP_REMOVED lines=9> */
[----:B------:R-:W-:Y:S02]  /*07b0*/  IMAD.X R14, RZ, RZ, R8, P1 ;  /* 0x000000ffff0e7224 */ /* 0x000fe400008e0608 */
[----:B0-----:R-:W0:Y:S01]  /*07c0*/  LDC.64 R16, c[0x0][0x388] ;  /* 0x0000e200ff107b82 */ /* 0x001e220000000a00 */
        /* <DEDUP_REMOVED lines=38> */
.L_x_14:
        /* <DEDUP_REMOVED lines=10> */
[----:B----4-:R-:W-:Y:S02]  /*0ad0*/  IMAD.X R14, RZ, RZ, R8, P1 ;  /* 0x000000ffff0e7224 */ /* 0x010fe400008e0608 */
        /* <DEDUP_REMOVED lines=23> */
.L_x_15:
[----:B------:R-:W-:Y:S05]  /*0c50*/  @!P0 EXIT ;  /* 0x000000000000894d */ /* 0x000fea0003800000 */
[----:B------:R-:W2:Y:S01]  /*0c60*/  LDC.64 R6, c[0x0][0x380] ;  /* 0x0000e000ff067b82 */ /* 0x000ea20000000a00 */
[----:B------:R-:W-:-:S07]  /*0c70*/  IADD3 R11, P1, PT, R0, R9, RZ ;  /* 0x00000009000b7210 */ /* 0x000fce0007f3e0ff */
[----:B-1--4-:R-:W1:Y:S01]  /*0c80*/  LDC.64 R14, c[0x0][0x388] ;  /* 0x0000e200ff0e7b82 */ /* 0x012e620000000a00 */
[----:B--2---:R-:W-:Y:S01]  /*0c90*/  LEA R0, P2, R11, R6, 0x3 ;  /* 0x000000060b007211 */ /* 0x004fe200078418ff */
[----:B------:R-:W-:-:S05]  /*0ca0*/  IMAD.X R6, RZ, RZ, R8, P1 ;  /* 0x000000ffff067224 */ /* 0x000fca00008e0608 */
[----:B------:R-:W-:Y:S02]  /*0cb0*/  LEA.HI.X R11, R11, R7, R6, 0x3, P2 ;  /* 0x000000070b0b7211 */ /* 0x000fe400010f1c06 */
[----:B-1----:R-:W-:-:S04]  /*0cc0*/  LEA R10, P0, R9, R14, 0x3 ;  /* 0x0000000e090a7211 */ /* 0x002fc800078018ff */
[----:B------:R-:W-:-:S09]  /*0cd0*/  LEA.HI.X R15, R9, R15, R8, 0x3, P0 ;  /* 0x0000000f090f7211 */ /* 0x000fd200000f1c08 */
.L_x_16:
        /* <DEDUP_REMOVED lines=14> */
[----:B01----:R-:W-:-:S07]  /*0dc0*/  DFMA R2, R6, R8, R2 ;  /* 0x000000080602722b */ /* 0x003fce0000000002 */
[----:B------:R1:W-:Y:S02]  /*0dd0*/  STG.E.64 desc[UR6][R4.64], R2 ;  /* 0x0000000204007986 */ /* 0x0003e4000c101b06 */
[----:B------:R-:W-:Y:S05]  /*0de0*/  @P0 BRA `(.L_x_16) ;  /* 0xfffffffc00bc0947 */ /* 0x000fea000383ffff */
[----:B------:R-:W-:Y:S05]  /*0df0*/  EXIT ;  /* 0x000000000000794d */ /* 0x000fea0003800000 */
.L_x_17:
        /* <DEDUP_REMOVED lines=16> */
.L_x_26:


//--------------------- .text._Z15cuda_gaussian1dIfEvPT_S1_S1_ll --------------------------
	.section	.text._Z15cuda_gaussian1dIfEvPT_S1_S1_ll,"ax",@progbits
	.align	128
        .global         _Z15cuda_gaussian1dIfEvPT_S1_S1_ll
        .type           _Z15cuda_gaussian1dIfEvPT_S1_S1_ll,@function
        .size           _Z15cuda_gaussian1dIfEvPT_S1_S1_ll,(.L_x_27 - _Z15cuda_gaussian1dIfEvPT_S1_S1_ll)
        .other          _Z15cuda_gaussian1dIfEvPT_S1_S1_ll,@"STO_CUDA_ENTRY STV_DEFAULT"
_Z15cuda_gaussian1dIfEvPT_S1_S1_ll:
.text._Z15cuda_gaussian1dIfEvPT_S1_S1_ll:
        /* <DEDUP_REMOVED lines=17> */
[----:B--2---:R0:W-:Y:S01]  /*0110*/  STG.E desc[UR6][R2.64], RZ ;  /* 0x000000ff02007986 */ /* 0x0041e2000c101906 */
[----:B------:R-:W-:-:S13]  /*0120*/  ISETP.GE.AND.EX P0, PT, R7, RZ, PT, P0 ;  /* 0x000000ff0700720c */ /* 0x000fda0003f06300 */
[----:B0-----:R-:W-:Y:S05]  /*0130*/  @!P0 EXIT ;  /* 0x000000000000894d */ /* 0x001fea0003800000 */
[C---:B------:R-:W-:Y:S01]  /*0140*/  ISETP.GE.U32.AND P1, PT, R6.reuse, 0x10, PT ;  /* 0x000000100600780c */ /* 0x040fe20003f26070 */
[----:B------:R-:W-:Y:S01]  /*0150*/  IMAD.MOV.U32 R13, RZ, RZ, RZ ;  /* 0x000000ffff0d7224 */ /* 0x000fe200078e00ff */
[----:B------:R-:W-:Y:S02]  /*0160*/  LOP3.LUT R18, R6, 0xf, RZ, 0xc0, !PT ;  /* 0x0000000f06127812 */ /* 0x000fe400078ec0ff */
[----:B------:R-:W-:Y:S02]  /*0170*/  CS2R R4, SRZ ;  /* 0x0000000000047805 */ /* 0x000fe4000001ff00 */
[----:B------:R-:W-:Y:S02]  /*0180*/  ISETP.GE.U32.AND.EX P1, PT, R7, RZ, PT, P1 ;  /* 0x000000ff0700720c */ /* 0x000fe40003f26110 */
[----:B------:R-:W-:-:S04]  /*0190*/  ISETP.NE.U32.AND P0, PT, R18, RZ, PT ;  /* 0x000000ff1200720c */ /* 0x000fc80003f05070 */
[----:B------:R-:W-:-:S07]  /*01a0*/  ISETP.NE.AND.EX P0, PT, RZ, RZ, PT, P0 ;  /* 0x000000ffff00720c */ /* 0x000fce0003f05300 */
[----:B------:R-:W-:Y:S06]  /*01b0*/  @!P1 BRA `(.L_x_18) ;  /* 0x0000000400589947 */ /* 0x000fec0003800000 */
[----:B------:R-:W0:Y:S01]  /*01c0*/  LDCU.128 UR8, c[0x0][0x380] ;  /* 0x00007000ff0877ac */ /* 0x000e220008000c00 */
[----:B------:R-:W-:Y:S01]  /*01d0*/  LOP3.LUT R4, R7, 0x7fffffff, RZ, 0xc0, !PT ;  /* 0x7fffffff07047812 */ /* 0x000fe200078ec0ff */
[----:B------:R-:W-:Y:S01]  /*01e0*/  IMAD.MOV.U32 R5, RZ, RZ, RZ ;  /* 0x000000ffff057224 */ /* 0x000fe200078e00ff */
[----:B------:R-:W-:-:S03]  /*01f0*/  LOP3.LUT R13, R6, 0xfffffff0, RZ, 0xc0, !PT ;  /* 0xfffffff0060d7812 */ /* 0x000fc600078ec0ff */
[----:B------:R-:W-:Y:S02]  /*0200*/  IMAD.MOV.U32 R12, RZ, RZ, R4 ;  /* 0x000000ffff0c7224 */ /* 0x000fe400078e0004 */
        /* <DEDUP_REMOVED lines=8> */
.L_x_19:
[----:B------:R-:W2:Y:S04]  /*0290*/  LDG.E R14, desc[UR6][R8.64+-0x20] ;  /* 0xffffe006080e7981 */ /* 0x000ea8000c1e1900 */
[----:B0-----:R-:W2:Y:S02]  /*02a0*/  LDG.E R15, desc[UR6][R10.64+-0x20] ;  /* 0xffffe0060a0f7981 */ /* 0x001ea4000c1e1900 */
        /* <DEDUP_REMOVED lines=50> */
[----:B------:R-:W3:Y:S04]  /*05d0*/  LDG.E R14, desc[UR6][R8.64+0x14] ;  /* 0x00001406080e7981 */ /* 0x000ee8000c1e1900 */
[----:B------:R-:W3:Y:S02]  /*05e0*/  LDG.E R16, desc[UR6][R10.64+0x14] ;  /* 0x000014060a107981 */ /* 0x000ee4000c1e1900 */
[----:B---3--:R-:W-:-:S05]  /*05f0*/  FFMA R19, R14, R16, R15 ;  /* 0x000000100e137223 */ /* 0x008fca000000000f */
[----:B------:R0:W-:Y:S04]  /*0600*/  STG.E desc[UR6][R2.64], R19 ;  /* 0x0000001302007986 */ /* 0x0001e8000c101906 */
[----:B------:R-:W2:Y:S04]  /*0610*/  LDG.E R14, desc[UR6][R8.64+0x18] ;  /* 0x00001806080e7981 */ /* 0x000ea8000c1e1900 */
[----:B-1----:R-:W2:Y:S01]  /*0620*/  LDG.E R5, desc[UR6][R10.64+0x18] ;  /* 0x000018060a057981 */ /* 0x002ea2000c1e1900 */
[----:B------:R-:W-:-:S04]  /*0630*/  IADD3 R7, P1, PT, R7, -0x10, RZ ;  /* 0xfffffff007077810 */ /* 0x000fc80007f3e0ff */
[----:B------:R-:W-:Y:S01]  /*0640*/  IADD3.X R12, PT, PT, R12, -0x1, RZ, P1, !PT ;  /* 0xffffffff0c0c7810 */ /* 0x000fe20000ffe4ff */
[----:B--2---:R-:W-:-:S05]  /*0650*/  FFMA R17, R14, R5, R19 ;  /* 0x000000050e117223 */ /* 0x004fca0000000013 */
[----:B------:R0:W-:Y:S04]  /*0660*/  STG.E desc[UR6][R2.64], R17 ;  /* 0x0000001102007986 */ /* 0x0001e8000c101906 */
[----:B------:R1:W2:Y:S04]  /*0670*/  LDG.E R14, desc[UR6][R8.64+0x1c] ;  /* 0x00001c06080e7981 */ /* 0x0002a8000c1e1900 */
[----:B------:R3:W2:Y:S01]  /*0680*/  LDG.E R5, desc[UR6][R10.64+0x1c] ;  /* 0x00001c060a057981 */ /* 0x0006a2000c1e1900 */
[----:B------:R-:W-:-:S04]  /*0690*/  ISETP.NE.U32.AND P1, PT, R7, RZ, PT ;  /* 0x000000ff0700720c */ /* 0x000fc80003f25070 */
[----:B------:R-:W-:Y:S02]  /*06a0*/  ISETP.NE.AND.EX P1, PT, R12, RZ, PT, P1 ;  /* 0x000000ff0c00720c */ /* 0x000fe40003f25310 */
[----:B-1----:R-:W-:Y:S02]  /*06b0*/  IADD3 R8, P2, PT, R8, 0x40, RZ ;  /* 0x0000004008087810 */ /* 0x002fe40007f5e0ff */
[----:B---3--:R-:W-:-:S03]  /*06c0*/  IADD3 R10, P3, PT, R10, 0x40, RZ ;  /* 0x000000400a0a7810 */ /* 0x008fc60007f7e0ff */
[----:B------:R-:W-:Y:S02]  /*06d0*/  IMAD.X R9, RZ, RZ, R9, P2 ;  /* 0x000000ffff097224 */ /* 0x000fe400010e0609 */
[----:B------:R-:W-:Y:S02]  /*06e0*/  IMAD.X R11, RZ, RZ, R11, P3 ;  /* 0x000000ffff0b7224 */ /* 0x000fe400018e060b */
[----:B--2---:R-:W-:-:S05]  /*06f0*/  FFMA R5, R14, R5, R17 ;  /* 0x000000050e057223 */ /* 0x004fca0000000011 */
[----:B------:R0:W-:Y:S01]  /*0700*/  STG.E desc[UR6][R2.64], R5 ;  /* 0x0000000502007986 */ /* 0x0001e2000c101906 */
[----:B------:R-:W-:Y:S05]  /*0710*/  @P1 BRA `(.L_x_19) ;  /* 0xfffffff800dc1947 */ /* 0x000fea000383ffff */
.L_x_18:
        /* <DEDUP_REMOVED lines=10> */
[----:B------:R-:W2:Y:S01]  /*07c0*/  LDC.64 R8, c[0x0][0x388] ;  /* 0x0000e200ff087b82 */ /* 0x000ea20000000a00 */
[----:B-1----:R-:W-:-:S04]  /*07d0*/  LEA R10, P1, R7, R10, 0x2 ;  /* 0x0000000a070a7211 */ /* 0x002fc800078210ff */
        /* <DEDUP_REMOVED lines=15> */
[----:B------:R-:W1:Y:S04]  /*08d0*/  LDG.E R12, desc[UR6][R10.64+0xc] ;  /* 0x00000c060a0c7981 */ /* 0x000e68000c1e1900 */
[----:B------:R-:W1:Y:S02]  /*08e0*/  LDG.E R14, desc[UR6][R8.64+0xc] ;  /* 0x00000c06080e7981 */ /* 0x000e64000c1e1900 */
[----:B-1----:R-:W-:-:S05]  /*08f0*/  FFMA R7, R12, R14, R15 ;  /* 0x0000000e0c077223 */ /* 0x002fca000000000f */
[----:B------:R1:W-:Y:S04]  /*0900*/  STG.E desc[UR6][R2.64], R7 ;  /* 0x0000000702007986 */ /* 0x0003e8000c101906 */
[----:B------:R-:W0:Y:S04]  /*0910*/  LDG.E R12, desc[UR6][R10.64+0x10] ;  /* 0x000010060a0c7981 */ /* 0x000e28000c1e1900 */
[----:B------:R-:W0:Y:S02]  /*0920*/  LDG.E R14, desc[UR6][R8.64+0x10] ;  /* 0x00001006080e7981 */ /* 0x000e24000c1e1900 */
[----:B0-----:R-:W-:-:S05]  /*0930*/  FFMA R5, R12, R14, R7 ;  /* 0x0000000e0c057223 */ /* 0x001fca0000000007 */
        /* <DEDUP_REMOVED lines=10> */
[----:B------:R-:W0:Y:S01]  /*09e0*/  LDG.E R14, desc[UR6][R8.64+0x1c] ;  /* 0x00001c06080e7981 */ /* 0x000e22000c1e1900 */
[----:B------:R-:W-:-:S05]  /*09f0*/  IADD3 R13, P1, PT, R13, 0x8, RZ ;  /* 0x000000080d0d7810 */ /* 0x000fca0007f3e0ff */
[----:B------:R-:W-:Y:S02]  /*0a00*/  IMAD.X R4, RZ, RZ, R4, P1 ;  /* 0x000000ffff047224 */ /* 0x000fe400008e0604 */
[----:B0-----:R-:W-:-:S05]  /*0a10*/  FFMA R5, R12, R14, R7 ;  /* 0x0000000e0c057223 */ /* 0x001fca0000000007 */
[----:B------:R2:W-:Y:S02]  /*0a20*/  STG.E desc[UR6][R2.64], R5 ;  /* 0x0000000502007986 */ /* 0x0005e4000c101906 */
.L_x_20:
        /* <DEDUP_REMOVED lines=9> */
[----:B--2---:R-:W-:-:S05]  /*0ac0*/  IADD3 R7, P1, PT, R0, R13, RZ ;  /* 0x0000000d00077210 */ /* 0x004fca0007f3e0ff */
[----:B------:R-:W-:Y:S02]  /*0ad0*/  IMAD.X R12, RZ, RZ, R4, P1 ;  /* 0x000000ffff0c7224 */ /* 0x000fe400008e0604 */
[----:B0-----:R-:W0:Y:S01]  /*0ae0*/  LDC.64 R14, c[0x0][0x388] ;  /* 0x0000e200ff0e7b82 */ /* 0x001e220000000a00 */
[----:B-1----:R-:W-:-:S04]  /*0af0*/  LEA R8, P1, R7, R8, 0x2 ;  /* 0x0000000807087211 */ /* 0x002fc800078210ff */
[----:B------:R-:W-:Y:S02]  /*0b00*/  LEA.HI.X R9, R7, R9, R12, 0x2, P1 ;  /* 0x0000000907097211 */ /* 0x000fe400008f140c */
[----:B0-----:R-:W-:-:S03]  /*0b10*/  LEA R6, P2, R13, R14, 0x2 ;  /* 0x0000000e0d067211 */ /* 0x001fc600078410ff */
        /* <DEDUP_REMOVED lines=14> */
[----:B------:R-:W0:Y:S01]  /*0c00*/  LDG.E R14, desc[UR6][R6.64+0xc] ;  /* 0x00000c06060e7981 */ /* 0x000e22000c1e1900 */
[----:B------:R-:W-:-:S05]  /*0c10*/  IADD3 R13, P1, PT, R13, 0x4, RZ ;  /* 0x000000040d0d7810 */ /* 0x000fca0007f3e0ff */
[----:B------:R-:W-:Y:S02]  /*0c20*/  IMAD.X R4, RZ, RZ, R4, P1 ;  /* 0x000000ffff047224 */ /* 0x000fe400008e0604 */
[----:B0-----:R-:W-:-:S05]  /*0c30*/  FFMA R5, R12, R14, R17 ;  /* 0x0000000e0c057223 */ /* 0x001fca0000000011 */
[----:B------:R1:W-:Y:S02]  /*0c40*/  STG.E desc[UR6][R2.64], R5 ;  /* 0x0000000502007986 */ /* 0x0003e4000c101906 */
.L_x_21:
[----:B------:R-:W-:Y:S05]  /*0c50*/  @!P0 EXIT ;  /* 0x000000000000894d */ /* 0x000fea0003800000 */
[----:B------:R-:W3:Y:S01]  /*0c60*/  LDC.64 R8, c[0x0][0x388] ;  /* 0x0000e200ff087b82 */ /* 0x000ee20000000a00 */
[----:B------:R-:W-:-:S05]  /*0c70*/  IADD3 R0, P1, PT, R0, R13, RZ ;  /* 0x0000000d00007210 */ /* 0x000fca0007f3e0ff */
[----:B--2---:R-:W-:Y:S02]  /*0c80*/  IMAD.X R7, RZ, RZ, R4, P1 ;  /* 0x000000ffff077224 */ /* 0x004fe400008e0604 */
[----:B01----:R-:W0:Y:S01]  /*0c90*/  LDC.64 R14, c[0x0][0x380] ;  /* 0x0000e000ff0e7b82 */ /* 0x003e220000000a00 */
[----:B---3--:R-:W-:-:S04]  /*0ca0*/  LEA R8, P0, R13, R8, 0x2 ;  /* 0x000000080d087211 */ /* 0x008fc800078010ff */
[----:B------:R-:W-:Y:S02]  /*0cb0*/  LEA.HI.X R9, R13, R9, R4, 0x2, P0 ;  /* 0x000000090d097211 */ /* 0x000fe400000f1404 */
[----:B0-----:R-:W-:-:S04]  /*0cc0*/  LEA R6, P2, R0, R14, 0x2 ;  /* 0x0000000e00067211 */ /* 0x001fc800078410ff */
[----:B------:R-:W-:-:S09]  /*0cd0*/  LEA.HI.X R7, R0, R15, R7, 0x2, P2 ;  /* 0x0000000f00077211 */ /* 0x000fd200010f1407 */
.L_x_22:
[----:B0-----:R0:W2:Y:S04]  /*0ce0*/  LDG.E R0, desc[UR6][R6.64] ;  /* 0x0000000606007981 */ /* 0x0010a8000c1e1900 */
[----:B------:R1:W2:Y:S01]  /*0cf0*/  LDG.E R4, desc[UR6][R8.64] ;  /* 0x0000000608047981 */ /* 0x0002a2000c1e1900 */
[----:B------:R-:W-:-:S04]  /*0d00*/  IADD3 R10, P0, PT, R10, -0x1, RZ ;  /* 0xffffffff0a0a7810 */ /* 0x000fc80007f1e0ff */
[----:B------:R-:W-:Y:S02]  /*0d10*/  IADD3.X R11, PT, PT, R11, -0x1, RZ, P0, !PT ;  /* 0xffffffff0b0b7810 */ /* 0x000fe400007fe4ff */
[----:B------:R-:W-:Y:S02]  /*0d20*/  ISETP.NE.U32.AND P0, PT, R10, RZ, PT ;  /* 0x000000ff0a00720c */ /* 0x000fe40003f05070 */
[----:B0-----:R-:W-:Y:S02]  /*0d30*/  IADD3 R6, P2, PT, R6, 0x4, RZ ;  /* 0x0000000406067810 */ /* 0x001fe40007f5e0ff */
[----:B------:R-:W-:Y:S02]  /*0d40*/  ISETP.NE.AND.EX P0, PT, R11, RZ, PT, P0 ;  /* 0x000000ff0b00720c */ /* 0x000fe40003f05300 */
[----:B-1----:R-:W-:Y:S01]  /*0d50*/  IADD3 R8, P1, PT, R8, 0x4, RZ ;  /* 0x0000000408087810 */ /* 0x002fe20007f3e0ff */
[----:B------:R-:W-:-:S04]  /*0d60*/  IMAD.X R7, RZ, RZ, R7, P2 ;  /* 0x000000ffff077224 */ /* 0x000fc800010e0607 */
[----:B------:R-:W-:Y:S02]  /*0d70*/  IMAD.X R9, RZ, RZ, R9, P1 ;  /* 0x000000ffff097224 */ /* 0x000fe400008e0609 */
[----:B--2---:R-:W-:-:S05]  /*0d80*/  FFMA R5, R0, R4, R5 ;  /* 0x0000000400057223 */ /* 0x004fca0000000005 */
[----:B------:R0:W-:Y:S01]  /*0d90*/  STG.E desc[UR6][R2.64], R5 ;  /* 0x0000000502007986 */ /* 0x0001e2000c101906 */
[----:B------:R-:W-:Y:S05]  /*0da0*/  @P0 BRA `(.L_x_22) ;  /* 0xfffffffc00cc0947 */ /* 0x000fea000383ffff */
[----:B------:R-:W-:Y:S05]  /*0db0*/  EXIT ;  /* 0x000000000000794d */ /* 0x000fea0003800000 */
.L_x_23:
        /* <DEDUP_REMOVED lines=12> */
.L_x_27:


//--------------------- .nv.shared.reserved.0     --------------------------
	.section	.nv.shared.reserved.0,"aw",@nobits
	.weak		__nv_reservedSMEM_offset_0_alias
	.size		__nv_reservedSMEM_offset_0_alias, 0, 64
	.other		__nv_reservedSMEM_offset_0_alias,@"STO_CUDA_RESERVED_SHARED STV_DEFAULT"
__nv_reservedSMEM_offset_0_alias:
	.zero		0
	.zero		64


//--------------------- .nv.constant0._Z21cuda_gaussian1d_multiIdEvPT_S1_S1_llll --------------------------
	.section	.nv.constant0._Z21cuda_gaussian1d_multiIdEvPT_S1_S1_llll,"a",@progbits
	.sectionflags	@""
	.align	4
.nv.constant0._Z21cuda_gaussian1d_multiIdEvPT_S1_S1_llll:
	.zero		952


//--------------------- .nv.constant0._Z21cuda_gaussian1d_multiIfEvPT_S1_S1_llll --------------------------
	.section	.nv.constant0._Z21cuda_gaussian1d_multiIfEvPT_S1_S1_llll,"a",@progbits
	.sectionflags	@""
	.align	4
.nv.constant0._Z21cuda_gaussian1d_multiIfEvPT_S1_S1_llll:
	.zero		952


//--------------------- .nv.constant0._Z15cuda_gaussian1dIdEvPT_S1_S1_ll --------------------------
	.section	.nv.constant0._Z15cuda_gaussian1dIdEvPT_S1_S1_ll,"a",@progbits
	.sectionflags	@""
	.align	4
.nv.constant0._Z15cuda_gaussian1dIdEvPT_S1_S1_ll:
	.zero		936


//--------------------- .nv.constant0._Z15cuda_gaussian1dIfEvPT_S1_S1_ll --------------------------
	.section	.nv.constant0._Z15cuda_gaussian1dIfEvPT_S1_S1_ll,"a",@progbits
	.sectionflags	@""
	.align	4
.nv.constant0._Z15cuda_gaussian1dIfEvPT_S1_S1_ll:
	.zero		936


//--------------------- SYMBOLS --------------------------

	.type		.nv.reservedSmem.offset0,@object
	.size		.nv.reservedSmem.offset0,0x4
